//
// Generated by NVIDIA NVVM Compiler
//
// Compiler Build ID: CL-36424714
// Cuda compilation tools, release 13.0, V13.0.88
// Based on NVVM 20.0.0
//

.version 9.0
.target sm_100
.address_size 64

	// .globl	_Z14conv2d_forwardPKfS0_S0_Pfiiiiiiiiiii
.extern .shared .align 16 .b8 shared_mem[];

.visible .entry _Z14conv2d_forwardPKfS0_S0_Pfiiiiiiiiiii(
	.param .u64 .ptr .align 1 _Z14conv2d_forwardPKfS0_S0_Pfiiiiiiiiiii_param_0,
	.param .u64 .ptr .align 1 _Z14conv2d_forwardPKfS0_S0_Pfiiiiiiiiiii_param_1,
	.param .u64 .ptr .align 1 _Z14conv2d_forwardPKfS0_S0_Pfiiiiiiiiiii_param_2,
	.param .u64 .ptr .align 1 _Z14conv2d_forwardPKfS0_S0_Pfiiiiiiiiiii_param_3,
	.param .u32 _Z14conv2d_forwardPKfS0_S0_Pfiiiiiiiiiii_param_4,
	.param .u32 _Z14conv2d_forwardPKfS0_S0_Pfiiiiiiiiiii_param_5,
	.param .u32 _Z14conv2d_forwardPKfS0_S0_Pfiiiiiiiiiii_param_6,
	.param .u32 _Z14conv2d_forwardPKfS0_S0_Pfiiiiiiiiiii_param_7,
	.param .u32 _Z14conv2d_forwardPKfS0_S0_Pfiiiiiiiiiii_param_8,
	.param .u32 _Z14conv2d_forwardPKfS0_S0_Pfiiiiiiiiiii_param_9,
	.param .u32 _Z14conv2d_forwardPKfS0_S0_Pfiiiiiiiiiii_param_10,
	.param .u32 _Z14conv2d_forwardPKfS0_S0_Pfiiiiiiiiiii_param_11,
	.param .u32 _Z14conv2d_forwardPKfS0_S0_Pfiiiiiiiiiii_param_12,
	.param .u32 _Z14conv2d_forwardPKfS0_S0_Pfiiiiiiiiiii_param_13,
	.param .u32 _Z14conv2d_forwardPKfS0_S0_Pfiiiiiiiiiii_param_14
)
{
	.reg .pred 	%p<97>;
	.reg .b32 	%r<102>;
	.reg .b32 	%f<103>;
	.reg .b64 	%rd<63>;

	ld.param.u64 	%rd9, [_Z14conv2d_forwardPKfS0_S0_Pfiiiiiiiiiii_param_0];
	ld.param.u64 	%rd10, [_Z14conv2d_forwardPKfS0_S0_Pfiiiiiiiiiii_param_1];
	ld.param.u64 	%rd7, [_Z14conv2d_forwardPKfS0_S0_Pfiiiiiiiiiii_param_2];
	ld.param.u32 	%r42, [_Z14conv2d_forwardPKfS0_S0_Pfiiiiiiiiiii_param_4];
	ld.param.u32 	%r32, [_Z14conv2d_forwardPKfS0_S0_Pfiiiiiiiiiii_param_5];
	ld.param.u32 	%r33, [_Z14conv2d_forwardPKfS0_S0_Pfiiiiiiiiiii_param_6];
	ld.param.u32 	%r34, [_Z14conv2d_forwardPKfS0_S0_Pfiiiiiiiiiii_param_7];
	ld.param.u32 	%r35, [_Z14conv2d_forwardPKfS0_S0_Pfiiiiiiiiiii_param_8];
	ld.param.u32 	%r36, [_Z14conv2d_forwardPKfS0_S0_Pfiiiiiiiiiii_param_9];
	ld.param.u32 	%r37, [_Z14conv2d_forwardPKfS0_S0_Pfiiiiiiiiiii_param_10];
	ld.param.u32 	%r38, [_Z14conv2d_forwardPKfS0_S0_Pfiiiiiiiiiii_param_11];
	ld.param.u32 	%r39, [_Z14conv2d_forwardPKfS0_S0_Pfiiiiiiiiiii_param_12];
	ld.param.u32 	%r40, [_Z14conv2d_forwardPKfS0_S0_Pfiiiiiiiiiii_param_13];
	ld.param.u32 	%r41, [_Z14conv2d_forwardPKfS0_S0_Pfiiiiiiiiiii_param_14];
	cvta.to.global.u64 	%rd1, %rd10;
	cvta.to.global.u64 	%rd2, %rd9;
	shl.b32 	%r43, %r40, 1;
	sub.s32 	%r44, %r34, %r36;
	add.s32 	%r45, %r44, %r43;
	div.s32 	%r46, %r45, %r38;
	add.s32 	%r1, %r46, 1;
	shl.b32 	%r47, %r41, 1;
	sub.s32 	%r48, %r35, %r37;
	add.s32 	%r49, %r48, %r47;
	div.s32 	%r50, %r49, %r39;
	add.s32 	%r2, %r50, 1;
	mov.u32 	%r51, %ctaid.x;
	mov.u32 	%r52, %ntid.x;
	mov.u32 	%r53, %tid.x;
	mad.lo.s32 	%r3, %r51, %r52, %r53;
	mul.lo.s32 	%r54, %r33, %r42;
	mad.lo.s32 	%r55, %r54, %r46, %r54;
	mad.lo.s32 	%r56, %r55, %r50, %r55;
	setp.ge.s32 	%p2, %r3, %r56;
	@%p2 bra 	$L__BB0_50;
	mul.lo.s32 	%r57, %r1, %r33;
	mul.lo.s32 	%r4, %r57, %r2;
	mul.lo.s32 	%r58, %r2, %r1;
	div.s32 	%r59, %r3, %r58;
	rem.s32 	%r5, %r59, %r33;
	div.s32 	%r60, %r3, %r2;
	rem.s32 	%r6, %r60, %r1;
	setp.eq.s64 	%p3, %rd7, 0;
	mov.f32 	%f81, 0f00000000;
	@%p3 bra 	$L__BB0_3;
	cvta.to.global.u64 	%rd11, %rd7;
	mul.wide.s32 	%rd12, %r5, 4;
	add.s64 	%rd13, %rd11, %rd12;
	ld.global.f32 	%f81, [%rd13];
$L__BB0_3:
	setp.lt.s32 	%p4, %r32, 1;
	@%p4 bra 	$L__BB0_49;
	mul.lo.s32 	%r61, %r6, %r38;
	sub.s32 	%r7, %r61, %r40;
	rem.s32 	%r62, %r3, %r2;
	mul.lo.s32 	%r63, %r62, %r39;
	sub.s32 	%r8, %r63, %r41;
	div.s32 	%r9, %r3, %r4;
	min.s32 	%r64, %r36, %r37;
	setp.lt.s32 	%p5, %r64, 1;
	@%p5 bra 	$L__BB0_49;
	and.b32  	%r10, %r37, 7;
	and.b32  	%r11, %r37, 2147483640;
	mul.lo.s32 	%r12, %r5, %r32;
	mul.lo.s32 	%r13, %r9, %r32;
	mov.b32 	%r96, 0;
	cvt.s64.s32 	%rd45, %r8;
$L__BB0_6:
	add.s32 	%r67, %r96, %r13;
	mul.lo.s32 	%r15, %r67, %r34;
	mov.b32 	%r97, 0;
	add.s32 	%r71, %r96, %r12;
$L__BB0_7:
	setp.lt.u32 	%p6, %r37, 8;
	add.s32 	%r69, %r97, %r7;
	setp.gt.s32 	%p7, %r69, -1;
	setp.lt.s32 	%p8, %r69, %r34;
	and.pred  	%p1, %p7, %p8;
	add.s32 	%r70, %r69, %r15;
	mul.lo.s32 	%r17, %r70, %r35;
	mad.lo.s32 	%r72, %r71, %r36, %r97;
	mul.lo.s32 	%r18, %r72, %r37;
	mov.b32 	%r100, 0;
	@%p6 bra 	$L__BB0_26;
	mov.b32 	%r98, 0;
	cvt.s64.s32 	%rd20, %r17;
	cvt.s64.s32 	%rd24, %r18;
$L__BB0_9:
	.pragma "nounroll";
	add.s32 	%r20, %r98, %r8;
	setp.gt.s32 	%p9, %r20, -1;
	setp.lt.s32 	%p10, %r20, %r35;
	and.pred  	%p11, %p9, %p10;
	and.pred  	%p13, %p1, %p11;
	not.pred 	%p14, %p13;
	@%p14 bra 	$L__BB0_11;
	add.s32 	%r74, %r20, %r17;
	add.s32 	%r75, %r98, %r18;
	mul.wide.s32 	%rd14, %r74, 4;
	add.s64 	%rd15, %rd2, %rd14;
	ld.global.f32 	%f45, [%rd15];
	mul.wide.s32 	%rd16, %r75, 4;
	add.s64 	%rd17, %rd1, %rd16;
	ld.global.f32 	%f46, [%rd17];
	fma.rn.f32 	%f81, %f45, %f46, %f81;
$L__BB0_11:
	add.s32 	%r76, %r20, 1;
	setp.gt.s32 	%p15, %r76, -1;
	setp.lt.s32 	%p16, %r76, %r35;
	and.pred  	%p17, %p15, %p16;
	and.pred  	%p18, %p1, %p17;
	cvt.s64.s32 	%rd19, %r98;
	add.s64 	%rd21, %rd19, %rd45;
	add.s64 	%rd22, %rd21, %rd20;
	shl.b64 	%rd23, %rd22, 2;
	add.s64 	%rd3, %rd2, %rd23;
	add.s64 	%rd25, %rd19, %rd24;
	shl.b64 	%rd26, %rd25, 2;
	add.s64 	%rd4, %rd1, %rd26;
	not.pred 	%p19, %p18;
	@%p19 bra 	$L__BB0_13;
	ld.global.f32 	%f47, [%rd3+4];
	ld.global.f32 	%f48, [%rd4+4];
	fma.rn.f32 	%f81, %f47, %f48, %f81;
$L__BB0_13:
	add.s32 	%r77, %r20, 2;
	setp.gt.s32 	%p20, %r77, -1;
	setp.lt.s32 	%p21, %r77, %r35;
	and.pred  	%p22, %p20, %p21;
	and.pred  	%p23, %p1, %p22;
	not.pred 	%p24, %p23;
	@%p24 bra 	$L__BB0_15;
	ld.global.f32 	%f49, [%rd3+8];
	ld.global.f32 	%f50, [%rd4+8];
	fma.rn.f32 	%f81, %f49, %f50, %f81;
$L__BB0_15:
	add.s32 	%r78, %r20, 3;
	setp.gt.s32 	%p25, %r78, -1;
	setp.lt.s32 	%p26, %r78, %r35;
	and.pred  	%p27, %p25, %p26;
	and.pred  	%p28, %p1, %p27;
	not.pred 	%p29, %p28;
	@%p29 bra 	$L__BB0_17;
	ld.global.f32 	%f51, [%rd3+12];
	ld.global.f32 	%f52, [%rd4+12];
	fma.rn.f32 	%f81, %f51, %f52, %f81;
$L__BB0_17:
	add.s32 	%r79, %r20, 4;
	setp.gt.s32 	%p30, %r79, -1;
	setp.lt.s32 	%p31, %r79, %r35;
	and.pred  	%p32, %p30, %p31;
	and.pred  	%p33, %p1, %p32;
	not.pred 	%p34, %p33;
	@%p34 bra 	$L__BB0_19;
	ld.global.f32 	%f53, [%rd3+16];
	ld.global.f32 	%f54, [%rd4+16];
	fma.rn.f32 	%f81, %f53, %f54, %f81;
$L__BB0_19:
	add.s32 	%r80, %r20, 5;
	setp.gt.s32 	%p35, %r80, -1;
	setp.lt.s32 	%p36, %r80, %r35;
	and.pred  	%p37, %p35, %p36;
	and.pred  	%p38, %p1, %p37;
	not.pred 	%p39, %p38;
	@%p39 bra 	$L__BB0_21;
	ld.global.f32 	%f55, [%rd3+20];
	ld.global.f32 	%f56, [%rd4+20];
	fma.rn.f32 	%f81, %f55, %f56, %f81;
$L__BB0_21:
	add.s32 	%r81, %r20, 6;
	setp.gt.s32 	%p40, %r81, -1;
	setp.lt.s32 	%p41, %r81, %r35;
	and.pred  	%p42, %p40, %p41;
	and.pred  	%p43, %p1, %p42;
	not.pred 	%p44, %p43;
	@%p44 bra 	$L__BB0_23;
	ld.global.f32 	%f57, [%rd3+24];
	ld.global.f32 	%f58, [%rd4+24];
	fma.rn.f32 	%f81, %f57, %f58, %f81;
$L__BB0_23:
	add.s32 	%r82, %r20, 7;
	setp.gt.s32 	%p45, %r82, -1;
	setp.lt.s32 	%p46, %r82, %r35;
	and.pred  	%p47, %p45, %p46;
	and.pred  	%p48, %p1, %p47;
	not.pred 	%p49, %p48;
	@%p49 bra 	$L__BB0_25;
	ld.global.f32 	%f59, [%rd3+28];
	ld.global.f32 	%f60, [%rd4+28];
	fma.rn.f32 	%f81, %f59, %f60, %f81;
$L__BB0_25:
	add.s32 	%r98, %r98, 8;
	setp.ne.s32 	%p50, %r98, %r11;
	mov.u32 	%r100, %r11;
	@%p50 bra 	$L__BB0_9;
$L__BB0_26:
	setp.eq.s32 	%p51, %r10, 0;
	@%p51 bra 	$L__BB0_47;
	add.s32 	%r83, %r10, -1;
	setp.lt.u32 	%p52, %r83, 3;
	@%p52 bra 	$L__BB0_37;
	add.s32 	%r23, %r100, %r8;
	setp.gt.s32 	%p53, %r23, -1;
	setp.lt.s32 	%p54, %r23, %r35;
	and.pred  	%p55, %p53, %p54;
	and.pred  	%p57, %p1, %p55;
	not.pred 	%p58, %p57;
	@%p58 bra 	$L__BB0_30;
	add.s32 	%r84, %r23, %r17;
	add.s32 	%r85, %r100, %r18;
	mul.wide.s32 	%rd27, %r84, 4;
	add.s64 	%rd28, %rd2, %rd27;
	ld.global.f32 	%f62, [%rd28];
	mul.wide.s32 	%rd29, %r85, 4;
	add.s64 	%rd30, %rd1, %rd29;
	ld.global.f32 	%f63, [%rd30];
	fma.rn.f32 	%f81, %f62, %f63, %f81;
$L__BB0_30:
	add.s32 	%r86, %r23, 1;
	setp.gt.s32 	%p59, %r86, -1;
	setp.lt.s32 	%p60, %r86, %r35;
	and.pred  	%p61, %p59, %p60;
	and.pred  	%p62, %p1, %p61;
	cvt.u64.u32 	%rd32, %r100;
	cvt.s64.s32 	%rd33, %r17;
	add.s64 	%rd34, %rd32, %rd45;
	add.s64 	%rd35, %rd34, %rd33;
	shl.b64 	%rd36, %rd35, 2;
	add.s64 	%rd5, %rd2, %rd36;
	cvt.s64.s32 	%rd37, %r18;
	add.s64 	%rd38, %rd32, %rd37;
	shl.b64 	%rd39, %rd38, 2;
	add.s64 	%rd6, %rd1, %rd39;
	not.pred 	%p63, %p62;
	@%p63 bra 	$L__BB0_32;
	ld.global.f32 	%f64, [%rd5+4];
	ld.global.f32 	%f65, [%rd6+4];
	fma.rn.f32 	%f81, %f64, %f65, %f81;
$L__BB0_32:
	add.s32 	%r87, %r23, 2;
	setp.gt.s32 	%p64, %r87, -1;
	setp.lt.s32 	%p65, %r87, %r35;
	and.pred  	%p66, %p64, %p65;
	and.pred  	%p67, %p1, %p66;
	not.pred 	%p68, %p67;
	@%p68 bra 	$L__BB0_34;
	ld.global.f32 	%f66, [%rd5+8];
	ld.global.f32 	%f67, [%rd6+8];
	fma.rn.f32 	%f81, %f66, %f67, %f81;
$L__BB0_34:
	add.s32 	%r88, %r23, 3;
	setp.gt.s32 	%p69, %r88, -1;
	setp.lt.s32 	%p70, %r88, %r35;
	and.pred  	%p71, %p69, %p70;
	and.pred  	%p72, %p1, %p71;
	not.pred 	%p73, %p72;
	@%p73 bra 	$L__BB0_36;
	ld.global.f32 	%f68, [%rd5+12];
	ld.global.f32 	%f69, [%rd6+12];
	fma.rn.f32 	%f81, %f68, %f69, %f81;
$L__BB0_36:
	add.s32 	%r100, %r100, 4;
$L__BB0_37:
	and.b32  	%r89, %r37, 3;
	setp.eq.s32 	%p74, %r89, 0;
	@%p74 bra 	$L__BB0_47;
	setp.eq.s32 	%p75, %r89, 1;
	@%p75 bra 	$L__BB0_44;
	add.s32 	%r26, %r100, %r8;
	setp.gt.s32 	%p76, %r26, -1;
	setp.lt.s32 	%p77, %r26, %r35;
	and.pred  	%p78, %p76, %p77;
	and.pred  	%p80, %p1, %p78;
	not.pred 	%p81, %p80;
	@%p81 bra 	$L__BB0_41;
	add.s32 	%r90, %r26, %r17;
	add.s32 	%r91, %r100, %r18;
	mul.wide.s32 	%rd40, %r90, 4;
	add.s64 	%rd41, %rd2, %rd40;
	ld.global.f32 	%f71, [%rd41];
	mul.wide.s32 	%rd42, %r91, 4;
	add.s64 	%rd43, %rd1, %rd42;
	ld.global.f32 	%f72, [%rd43];
	fma.rn.f32 	%f81, %f71, %f72, %f81;
$L__BB0_41:
	add.s32 	%r92, %r26, 1;
	setp.gt.s32 	%p82, %r92, -1;
	setp.lt.s32 	%p83, %r92, %r35;
	and.pred  	%p84, %p82, %p83;
	and.pred  	%p85, %p1, %p84;
	not.pred 	%p86, %p85;
	@%p86 bra 	$L__BB0_43;
	cvt.s64.s32 	%rd44, %r17;
	cvt.s64.s32 	%rd46, %r100;
	add.s64 	%rd47, %rd46, %rd45;
	add.s64 	%rd48, %rd47, %rd44;
	shl.b64 	%rd49, %rd48, 2;
	add.s64 	%rd50, %rd2, %rd49;
	ld.global.f32 	%f73, [%rd50+4];
	cvt.s64.s32 	%rd51, %r18;
	add.s64 	%rd52, %rd46, %rd51;
	shl.b64 	%rd53, %rd52, 2;
	add.s64 	%rd54, %rd1, %rd53;
	ld.global.f32 	%f74, [%rd54+4];
	fma.rn.f32 	%f81, %f73, %f74, %f81;
$L__BB0_43:
	add.s32 	%r100, %r100, 2;
$L__BB0_44:
	and.b32  	%r93, %r37, 1;
	setp.eq.b32 	%p87, %r93, 1;
	not.pred 	%p88, %p87;
	@%p88 bra 	$L__BB0_47;
	add.s32 	%r29, %r100, %r8;
	setp.gt.s32 	%p89, %r29, -1;
	setp.lt.s32 	%p90, %r29, %r35;
	and.pred  	%p91, %p89, %p90;
	and.pred  	%p93, %p1, %p91;
	not.pred 	%p94, %p93;
	@%p94 bra 	$L__BB0_47;
	add.s32 	%r94, %r29, %r17;
	add.s32 	%r95, %r100, %r18;
	mul.wide.s32 	%rd55, %r94, 4;
	add.s64 	%rd56, %rd2, %rd55;
	ld.global.f32 	%f75, [%rd56];
	mul.wide.s32 	%rd57, %r95, 4;
	add.s64 	%rd58, %rd1, %rd57;
	ld.global.f32 	%f76, [%rd58];
	fma.rn.f32 	%f81, %f75, %f76, %f81;
$L__BB0_47:
	add.s32 	%r97, %r97, 1;
	setp.ne.s32 	%p95, %r97, %r36;
	@%p95 bra 	$L__BB0_7;
	add.s32 	%r96, %r96, 1;
	setp.ne.s32 	%p96, %r96, %r32;
	@%p96 bra 	$L__BB0_6;
$L__BB0_49:
	ld.param.u64 	%rd62, [_Z14conv2d_forwardPKfS0_S0_Pfiiiiiiiiiii_param_3];
	cvta.to.global.u64 	%rd59, %rd62;
	mul.wide.s32 	%rd60, %r3, 4;
	add.s64 	%rd61, %rd59, %rd60;
	st.global.f32 	[%rd61], %f81;
$L__BB0_50:
	ret;

}
	// .globl	_Z12conv2d_tiledPKfS0_S0_Pfiiiiiiii
.visible .entry _Z12conv2d_tiledPKfS0_S0_Pfiiiiiiii(
	.param .u64 .ptr .align 1 _Z12conv2d_tiledPKfS0_S0_Pfiiiiiiii_param_0,
	.param .u64 .ptr .align 1 _Z12conv2d_tiledPKfS0_S0_Pfiiiiiiii_param_1,
	.param .u64 .ptr .align 1 _Z12conv2d_tiledPKfS0_S0_Pfiiiiiiii_param_2,
	.param .u64 .ptr .align 1 _Z12conv2d_tiledPKfS0_S0_Pfiiiiiiii_param_3,
	.param .u32 _Z12conv2d_tiledPKfS0_S0_Pfiiiiiiii_param_4,
	.param .u32 _Z12conv2d_tiledPKfS0_S0_Pfiiiiiiii_param_5,
	.param .u32 _Z12conv2d_tiledPKfS0_S0_Pfiiiiiiii_param_6,
	.param .u32 _Z12conv2d_tiledPKfS0_S0_Pfiiiiiiii_param_7,
	.param .u32 _Z12conv2d_tiledPKfS0_S0_Pfiiiiiiii_param_8,
	.param .u32 _Z12conv2d_tiledPKfS0_S0_Pfiiiiiiii_param_9,
	.param .u32 _Z12conv2d_tiledPKfS0_S0_Pfiiiiiiii_param_10,
	.param .u32 _Z12conv2d_tiledPKfS0_S0_Pfiiiiiiii_param_11
)
{
	.reg .pred 	%p<31>;
	.reg .b32 	%r<115>;
	.reg .b32 	%f<126>;
	.reg .b64 	%rd<26>;

	ld.param.u64 	%rd7, [_Z12conv2d_tiledPKfS0_S0_Pfiiiiiiii_param_1];
	ld.param.u64 	%rd5, [_Z12conv2d_tiledPKfS0_S0_Pfiiiiiiii_param_2];
	ld.param.u32 	%r46, [_Z12conv2d_tiledPKfS0_S0_Pfiiiiiiii_param_5];
	ld.param.u32 	%r47, [_Z12conv2d_tiledPKfS0_S0_Pfiiiiiiii_param_6];
	ld.param.u32 	%r48, [_Z12conv2d_tiledPKfS0_S0_Pfiiiiiiii_param_7];
	ld.param.u32 	%r49, [_Z12conv2d_tiledPKfS0_S0_Pfiiiiiiii_param_8];
	ld.param.u32 	%r50, [_Z12conv2d_tiledPKfS0_S0_Pfiiiiiiii_param_9];
	ld.param.u32 	%r51, [_Z12conv2d_tiledPKfS0_S0_Pfiiiiiiii_param_10];
	ld.param.u32 	%r52, [_Z12conv2d_tiledPKfS0_S0_Pfiiiiiiii_param_11];
	cvta.to.global.u64 	%rd1, %rd7;
	mov.u32 	%r1, %tid.x;
	mov.u32 	%r2, %tid.y;
	mov.u32 	%r53, %ctaid.x;
	mov.u32 	%r54, %ctaid.y;
	shl.b32 	%r55, %r52, 1;
	sub.s32 	%r56, %r48, %r50;
	add.s32 	%r57, %r56, %r55;
	div.s32 	%r58, %r57, %r51;
	sub.s32 	%r59, %r49, %r50;
	add.s32 	%r60, %r59, %r55;
	div.s32 	%r4, %r60, %r51;
	shl.b32 	%r61, %r53, 4;
	add.s32 	%r5, %r61, %r1;
	shl.b32 	%r62, %r54, 4;
	add.s32 	%r63, %r62, %r2;
	setp.gt.s32 	%p2, %r5, %r4;
	setp.gt.s32 	%p3, %r63, %r58;
	or.pred  	%p4, %p2, %p3;
	setp.lt.s32 	%p5, %r47, 1;
	or.pred  	%p6, %p4, %p5;
	@%p6 bra 	$L__BB1_28;
	mov.u32 	%r65, %ctaid.z;
	mul.lo.s32 	%r66, %r51, %r5;
	sub.s32 	%r67, %r66, %r52;
	add.s32 	%r7, %r67, %r1;
	mul.lo.s32 	%r68, %r51, %r63;
	sub.s32 	%r69, %r68, %r52;
	add.s32 	%r8, %r69, %r2;
	setp.gt.s32 	%p7, %r7, -1;
	setp.lt.s32 	%p8, %r7, %r49;
	and.pred  	%p9, %p7, %p8;
	setp.gt.s32 	%p10, %r8, -1;
	setp.lt.s32 	%p11, %r8, %r48;
	and.pred  	%p12, %p10, %p11;
	and.pred  	%p1, %p9, %p12;
	shl.b32 	%r70, %r2, 4;
	add.s32 	%r71, %r70, %r1;
	shl.b32 	%r72, %r71, 2;
	mov.u32 	%r73, shared_mem;
	add.s32 	%r9, %r73, %r72;
	mul.lo.s32 	%r10, %r46, %r65;
	mul.lo.s32 	%r11, %r47, %r65;
	and.b32  	%r12, %r50, 15;
	add.s32 	%r13, %r12, -1;
	and.b32  	%r14, %r50, 7;
	add.s32 	%r15, %r14, -1;
	and.b32  	%r16, %r50, 2147483632;
	and.b32  	%r17, %r50, 3;
	neg.s32 	%r18, %r16;
	add.s64 	%rd2, %rd1, 32;
	shl.b32 	%r74, %r1, 2;
	add.s32 	%r75, %r74, %r73;
	add.s32 	%r19, %r75, 32;
	add.s32 	%r20, %r4, 1;
	add.s32 	%r21, %r58, 1;
	mov.b32 	%r106, 0;
	not.pred 	%p17, %p1;
$L__BB1_2:
	setp.eq.s64 	%p14, %rd5, 0;
	mov.f32 	%f123, 0f00000000;
	@%p14 bra 	$L__BB1_4;
	cvta.to.global.u64 	%rd8, %rd5;
	mul.wide.u32 	%rd9, %r106, 4;
	add.s64 	%rd10, %rd8, %rd9;
	ld.global.f32 	%f123, [%rd10];
$L__BB1_4:
	setp.lt.s32 	%p15, %r46, 1;
	@%p15 bra 	$L__BB1_27;
	mul.lo.s32 	%r23, %r106, %r46;
	mov.b32 	%r107, 0;
$L__BB1_6:
	or.b32  	%r77, %r1, %r2;
	and.b32  	%r78, %r77, 1008;
	setp.ne.s32 	%p16, %r78, 0;
	@%p16 bra 	$L__BB1_10;
	@%p17 bra 	$L__BB1_9;
	ld.param.u64 	%rd24, [_Z12conv2d_tiledPKfS0_S0_Pfiiiiiiii_param_0];
	add.s32 	%r80, %r107, %r10;
	mad.lo.s32 	%r81, %r80, %r48, %r8;
	mad.lo.s32 	%r82, %r81, %r49, %r7;
	cvta.to.global.u64 	%rd11, %rd24;
	mul.wide.s32 	%rd12, %r82, 4;
	add.s64 	%rd13, %rd11, %rd12;
	ld.global.f32 	%f22, [%rd13];
	st.shared.f32 	[%r9], %f22;
	bra.uni 	$L__BB1_10;
$L__BB1_9:
	mov.b32 	%r79, 0;
	st.shared.u32 	[%r9], %r79;
$L__BB1_10:
	setp.lt.s32 	%p18, %r50, 1;
	bar.sync 	0;
	@%p18 bra 	$L__BB1_26;
	add.s32 	%r84, %r107, %r23;
	mul.lo.s32 	%r25, %r84, %r50;
	mov.b32 	%r108, 0;
$L__BB1_12:
	setp.lt.u32 	%p19, %r50, 16;
	add.s32 	%r86, %r108, %r25;
	mul.lo.s32 	%r27, %r86, %r50;
	add.s32 	%r28, %r2, %r108;
	shl.b32 	%r87, %r28, 4;
	add.s32 	%r29, %r87, %r1;
	mov.b32 	%r113, 0;
	@%p19 bra 	$L__BB1_15;
	shl.b32 	%r88, %r28, 6;
	add.s32 	%r109, %r19, %r88;
	mov.u32 	%r110, %r27;
	mov.u32 	%r111, %r18;
$L__BB1_14:
	.pragma "nounroll";
	mul.wide.s32 	%rd14, %r110, 4;
	add.s64 	%rd15, %rd2, %rd14;
	ld.shared.f32 	%f24, [%r109+-32];
	ld.global.f32 	%f25, [%rd15+-32];
	fma.rn.f32 	%f26, %f24, %f25, %f123;
	ld.shared.f32 	%f27, [%r109+-28];
	ld.global.f32 	%f28, [%rd15+-28];
	fma.rn.f32 	%f29, %f27, %f28, %f26;
	ld.shared.f32 	%f30, [%r109+-24];
	ld.global.f32 	%f31, [%rd15+-24];
	fma.rn.f32 	%f32, %f30, %f31, %f29;
	ld.shared.f32 	%f33, [%r109+-20];
	ld.global.f32 	%f34, [%rd15+-20];
	fma.rn.f32 	%f35, %f33, %f34, %f32;
	ld.shared.f32 	%f36, [%r109+-16];
	ld.global.f32 	%f37, [%rd15+-16];
	fma.rn.f32 	%f38, %f36, %f37, %f35;
	ld.shared.f32 	%f39, [%r109+-12];
	ld.global.f32 	%f40, [%rd15+-12];
	fma.rn.f32 	%f41, %f39, %f40, %f38;
	ld.shared.f32 	%f42, [%r109+-8];
	ld.global.f32 	%f43, [%rd15+-8];
	fma.rn.f32 	%f44, %f42, %f43, %f41;
	ld.shared.f32 	%f45, [%r109+-4];
	ld.global.f32 	%f46, [%rd15+-4];
	fma.rn.f32 	%f47, %f45, %f46, %f44;
	ld.shared.f32 	%f48, [%r109];
	ld.global.f32 	%f49, [%rd15];
	fma.rn.f32 	%f50, %f48, %f49, %f47;
	ld.shared.f32 	%f51, [%r109+4];
	ld.global.f32 	%f52, [%rd15+4];
	fma.rn.f32 	%f53, %f51, %f52, %f50;
	ld.shared.f32 	%f54, [%r109+8];
	ld.global.f32 	%f55, [%rd15+8];
	fma.rn.f32 	%f56, %f54, %f55, %f53;
	ld.shared.f32 	%f57, [%r109+12];
	ld.global.f32 	%f58, [%rd15+12];
	fma.rn.f32 	%f59, %f57, %f58, %f56;
	ld.shared.f32 	%f60, [%r109+16];
	ld.global.f32 	%f61, [%rd15+16];
	fma.rn.f32 	%f62, %f60, %f61, %f59;
	ld.shared.f32 	%f63, [%r109+20];
	ld.global.f32 	%f64, [%rd15+20];
	fma.rn.f32 	%f65, %f63, %f64, %f62;
	ld.shared.f32 	%f66, [%r109+24];
	ld.global.f32 	%f67, [%rd15+24];
	fma.rn.f32 	%f68, %f66, %f67, %f65;
	ld.shared.f32 	%f69, [%r109+28];
	ld.global.f32 	%f70, [%rd15+28];
	fma.rn.f32 	%f123, %f69, %f70, %f68;
	add.s32 	%r111, %r111, 16;
	add.s32 	%r110, %r110, 16;
	add.s32 	%r109, %r109, 64;
	setp.ne.s32 	%p20, %r111, 0;
	mov.u32 	%r113, %r16;
	@%p20 bra 	$L__BB1_14;
$L__BB1_15:
	setp.eq.s32 	%p21, %r12, 0;
	@%p21 bra 	$L__BB1_25;
	setp.lt.u32 	%p22, %r13, 7;
	@%p22 bra 	$L__BB1_18;
	add.s32 	%r89, %r113, %r27;
	add.s32 	%r90, %r113, %r29;
	shl.b32 	%r91, %r90, 2;
	mov.u32 	%r92, shared_mem;
	add.s32 	%r93, %r92, %r91;
	ld.shared.f32 	%f72, [%r93];
	mul.wide.s32 	%rd16, %r89, 4;
	add.s64 	%rd17, %rd1, %rd16;
	ld.global.f32 	%f73, [%rd17];
	fma.rn.f32 	%f74, %f72, %f73, %f123;
	ld.shared.f32 	%f75, [%r93+4];
	ld.global.f32 	%f76, [%rd17+4];
	fma.rn.f32 	%f77, %f75, %f76, %f74;
	ld.shared.f32 	%f78, [%r93+8];
	ld.global.f32 	%f79, [%rd17+8];
	fma.rn.f32 	%f80, %f78, %f79, %f77;
	ld.shared.f32 	%f81, [%r93+12];
	ld.global.f32 	%f82, [%rd17+12];
	fma.rn.f32 	%f83, %f81, %f82, %f80;
	ld.shared.f32 	%f84, [%r93+16];
	ld.global.f32 	%f85, [%rd17+16];
	fma.rn.f32 	%f86, %f84, %f85, %f83;
	ld.shared.f32 	%f87, [%r93+20];
	ld.global.f32 	%f88, [%rd17+20];
	fma.rn.f32 	%f89, %f87, %f88, %f86;
	ld.shared.f32 	%f90, [%r93+24];
	ld.global.f32 	%f91, [%rd17+24];
	fma.rn.f32 	%f92, %f90, %f91, %f89;
	ld.shared.f32 	%f93, [%r93+28];
	ld.global.f32 	%f94, [%rd17+28];
	fma.rn.f32 	%f123, %f93, %f94, %f92;
	add.s32 	%r113, %r113, 8;
$L__BB1_18:
	setp.eq.s32 	%p23, %r14, 0;
	@%p23 bra 	$L__BB1_25;
	setp.lt.u32 	%p24, %r15, 3;
	@%p24 bra 	$L__BB1_21;
	add.s32 	%r94, %r113, %r27;
	add.s32 	%r95, %r113, %r29;
	shl.b32 	%r96, %r95, 2;
	mov.u32 	%r97, shared_mem;
	add.s32 	%r98, %r97, %r96;
	ld.shared.f32 	%f96, [%r98];
	mul.wide.s32 	%rd18, %r94, 4;
	add.s64 	%rd19, %rd1, %rd18;
	ld.global.f32 	%f97, [%rd19];
	fma.rn.f32 	%f98, %f96, %f97, %f123;
	ld.shared.f32 	%f99, [%r98+4];
	ld.global.f32 	%f100, [%rd19+4];
	fma.rn.f32 	%f101, %f99, %f100, %f98;
	ld.shared.f32 	%f102, [%r98+8];
	ld.global.f32 	%f103, [%rd19+8];
	fma.rn.f32 	%f104, %f102, %f103, %f101;
	ld.shared.f32 	%f105, [%r98+12];
	ld.global.f32 	%f106, [%rd19+12];
	fma.rn.f32 	%f123, %f105, %f106, %f104;
	add.s32 	%r113, %r113, 4;
$L__BB1_21:
	setp.eq.s32 	%p25, %r17, 0;
	@%p25 bra 	$L__BB1_25;
	setp.eq.s32 	%p26, %r17, 1;
	add.s32 	%r99, %r113, %r27;
	add.s32 	%r100, %r113, %r29;
	shl.b32 	%r101, %r100, 2;
	mov.u32 	%r102, shared_mem;
	add.s32 	%r42, %r102, %r101;
	ld.shared.f32 	%f107, [%r42];
	mul.wide.s32 	%rd20, %r99, 4;
	add.s64 	%rd3, %rd1, %rd20;
	ld.global.f32 	%f108, [%rd3];
	fma.rn.f32 	%f123, %f107, %f108, %f123;
	@%p26 bra 	$L__BB1_25;
	setp.eq.s32 	%p27, %r17, 2;
	ld.shared.f32 	%f109, [%r42+4];
	ld.global.f32 	%f110, [%rd3+4];
	fma.rn.f32 	%f123, %f109, %f110, %f123;
	@%p27 bra 	$L__BB1_25;
	ld.shared.f32 	%f111, [%r42+8];
	ld.global.f32 	%f112, [%rd3+8];
	fma.rn.f32 	%f123, %f111, %f112, %f123;
$L__BB1_25:
	add.s32 	%r108, %r108, 1;
	setp.ne.s32 	%p28, %r108, %r50;
	@%p28 bra 	$L__BB1_12;
$L__BB1_26:
	add.s32 	%r107, %r107, 1;
	setp.ne.s32 	%p29, %r107, %r46;
	@%p29 bra 	$L__BB1_6;
$L__BB1_27:
	ld.param.u64 	%rd25, [_Z12conv2d_tiledPKfS0_S0_Pfiiiiiiii_param_3];
	add.s32 	%r103, %r106, %r11;
	mad.lo.s32 	%r104, %r103, %r21, %r63;
	mad.lo.s32 	%r105, %r104, %r20, %r5;
	cvta.to.global.u64 	%rd21, %rd25;
	mul.wide.s32 	%rd22, %r105, 4;
	add.s64 	%rd23, %rd21, %rd22;
	st.global.f32 	[%rd23], %f123;
	add.s32 	%r106, %r106, 1;
	setp.ne.s32 	%p30, %r106, %r47;
	@%p30 bra 	$L__BB1_2;
$L__BB1_28:
	ret;

}
	// .globl	_Z28winograd_f23_transform_inputPKfPfiiii
.visible .entry _Z28winograd_f23_transform_inputPKfPfiiii(
	.param .u64 .ptr .align 1 _Z28winograd_f23_transform_inputPKfPfiiii_param_0,
	.param .u64 .ptr .align 1 _Z28winograd_f23_transform_inputPKfPfiiii_param_1,
	.param .u32 _Z28winograd_f23_transform_inputPKfPfiiii_param_2,
	.param .u32 _Z28winograd_f23_transform_inputPKfPfiiii_param_3,
	.param .u32 _Z28winograd_f23_transform_inputPKfPfiiii_param_4,
	.param .u32 _Z28winograd_f23_transform_inputPKfPfiiii_param_5
)
{


	ret;

}
	// .globl	_Z16depthwise_conv2dPKfS0_Pfiiiiiii
.visible .entry _Z16depthwise_conv2dPKfS0_Pfiiiiiii(
	.param .u64 .ptr .align 1 _Z16depthwise_conv2dPKfS0_Pfiiiiiii_param_0,
	.param .u64 .ptr .align 1 _Z16depthwise_conv2dPKfS0_Pfiiiiiii_param_1,
	.param .u64 .ptr .align 1 _Z16depthwise_conv2dPKfS0_Pfiiiiiii_param_2,
	.param .u32 _Z16depthwise_conv2dPKfS0_Pfiiiiiii_param_3,
	.param .u32 _Z16depthwise_conv2dPKfS0_Pfiiiiiii_param_4,
	.param .u32 _Z16depthwise_conv2dPKfS0_Pfiiiiiii_param_5,
	.param .u32 _Z16depthwise_conv2dPKfS0_Pfiiiiiii_param_6,
	.param .u32 _Z16depthwise_conv2dPKfS0_Pfiiiiiii_param_7,
	.param .u32 _Z16depthwise_conv2dPKfS0_Pfiiiiiii_param_8,
	.param .u32 _Z16depthwise_conv2dPKfS0_Pfiiiiiii_param_9
)
{
	.reg .pred 	%p<93>;
	.reg .b32 	%r<90>;
	.reg .b32 	%f<99>;
	.reg .b64 	%rd<47>;

	ld.param.u64 	%rd9, [_Z16depthwise_conv2dPKfS0_Pfiiiiiii_param_0];
	ld.param.u64 	%rd10, [_Z16depthwise_conv2dPKfS0_Pfiiiiiii_param_1];
	ld.param.u32 	%r36, [_Z16depthwise_conv2dPKfS0_Pfiiiiiii_param_3];
	ld.param.u32 	%r30, [_Z16depthwise_conv2dPKfS0_Pfiiiiiii_param_4];
	ld.param.u32 	%r31, [_Z16depthwise_conv2dPKfS0_Pfiiiiiii_param_5];
	ld.param.u32 	%r32, [_Z16depthwise_conv2dPKfS0_Pfiiiiiii_param_6];
	ld.param.u32 	%r33, [_Z16depthwise_conv2dPKfS0_Pfiiiiiii_param_7];
	ld.param.u32 	%r34, [_Z16depthwise_conv2dPKfS0_Pfiiiiiii_param_8];
	ld.param.u32 	%r35, [_Z16depthwise_conv2dPKfS0_Pfiiiiiii_param_9];
	cvta.to.global.u64 	%rd1, %rd10;
	cvta.to.global.u64 	%rd2, %rd9;
	mov.u32 	%r37, %ctaid.x;
	mov.u32 	%r38, %ntid.x;
	mov.u32 	%r39, %tid.x;
	mad.lo.s32 	%r1, %r37, %r38, %r39;
	shl.b32 	%r40, %r35, 1;
	sub.s32 	%r41, %r31, %r33;
	add.s32 	%r42, %r41, %r40;
	div.s32 	%r43, %r42, %r34;
	add.s32 	%r2, %r43, 1;
	sub.s32 	%r44, %r32, %r33;
	add.s32 	%r45, %r44, %r40;
	div.s32 	%r46, %r45, %r34;
	add.s32 	%r3, %r46, 1;
	mul.lo.s32 	%r47, %r30, %r36;
	mad.lo.s32 	%r48, %r47, %r43, %r47;
	mad.lo.s32 	%r49, %r48, %r46, %r48;
	setp.ge.s32 	%p2, %r1, %r49;
	@%p2 bra 	$L__BB3_45;
	mul.lo.s32 	%r50, %r2, %r30;
	mul.lo.s32 	%r4, %r50, %r3;
	mul.lo.s32 	%r51, %r3, %r2;
	div.s32 	%r5, %r1, %r51;
	div.s32 	%r52, %r1, %r3;
	rem.s32 	%r6, %r52, %r2;
	setp.lt.s32 	%p3, %r33, 1;
	mov.f32 	%f77, 0f00000000;
	@%p3 bra 	$L__BB3_44;
	rem.s32 	%r54, %r5, %r30;
	mul.lo.s32 	%r55, %r6, %r34;
	sub.s32 	%r7, %r55, %r35;
	rem.s32 	%r56, %r1, %r3;
	mul.lo.s32 	%r57, %r56, %r34;
	sub.s32 	%r8, %r57, %r35;
	div.s32 	%r58, %r1, %r4;
	mad.lo.s32 	%r59, %r58, %r30, %r54;
	mul.lo.s32 	%r9, %r59, %r31;
	mul.lo.s32 	%r10, %r54, %r33;
	and.b32  	%r11, %r33, 7;
	and.b32  	%r12, %r33, 3;
	and.b32  	%r13, %r33, 2147483640;
	and.b32  	%r14, %r33, 1;
	mov.f32 	%f77, 0f00000000;
	mov.b32 	%r85, 0;
	cvt.s64.s32 	%rd33, %r8;
$L__BB3_3:
	setp.lt.u32 	%p4, %r33, 8;
	add.s32 	%r61, %r85, %r7;
	setp.gt.s32 	%p5, %r61, -1;
	setp.lt.s32 	%p6, %r61, %r31;
	and.pred  	%p1, %p5, %p6;
	add.s32 	%r62, %r61, %r9;
	mul.lo.s32 	%r16, %r62, %r32;
	add.s32 	%r63, %r85, %r10;
	mul.lo.s32 	%r17, %r63, %r33;
	mov.b32 	%r88, 0;
	@%p4 bra 	$L__BB3_22;
	mov.b32 	%r86, 0;
	cvt.s64.s32 	%rd16, %r16;
$L__BB3_5:
	.pragma "nounroll";
	add.s32 	%r19, %r86, %r8;
	setp.gt.s32 	%p7, %r19, -1;
	setp.lt.s32 	%p8, %r19, %r32;
	and.pred  	%p9, %p7, %p8;
	and.pred  	%p11, %p1, %p9;
	add.s32 	%r65, %r86, %r17;
	mul.wide.s32 	%rd11, %r65, 4;
	add.s64 	%rd3, %rd1, %rd11;
	not.pred 	%p12, %p11;
	@%p12 bra 	$L__BB3_7;
	add.s32 	%r66, %r19, %r16;
	mul.wide.s32 	%rd12, %r66, 4;
	add.s64 	%rd13, %rd2, %rd12;
	ld.global.f32 	%f43, [%rd13];
	ld.global.f32 	%f44, [%rd3];
	fma.rn.f32 	%f77, %f43, %f44, %f77;
$L__BB3_7:
	add.s32 	%r67, %r19, 1;
	setp.gt.s32 	%p13, %r67, -1;
	setp.lt.s32 	%p14, %r67, %r32;
	and.pred  	%p15, %p13, %p14;
	and.pred  	%p16, %p1, %p15;
	cvt.s64.s32 	%rd15, %r86;
	add.s64 	%rd17, %rd15, %rd33;
	add.s64 	%rd18, %rd17, %rd16;
	shl.b64 	%rd19, %rd18, 2;
	add.s64 	%rd4, %rd2, %rd19;
	not.pred 	%p17, %p16;
	@%p17 bra 	$L__BB3_9;
	ld.global.f32 	%f45, [%rd4+4];
	ld.global.f32 	%f46, [%rd3+4];
	fma.rn.f32 	%f77, %f45, %f46, %f77;
$L__BB3_9:
	add.s32 	%r68, %r19, 2;
	setp.gt.s32 	%p18, %r68, -1;
	setp.lt.s32 	%p19, %r68, %r32;
	and.pred  	%p20, %p18, %p19;
	and.pred  	%p21, %p1, %p20;
	not.pred 	%p22, %p21;
	@%p22 bra 	$L__BB3_11;
	ld.global.f32 	%f47, [%rd4+8];
	ld.global.f32 	%f48, [%rd3+8];
	fma.rn.f32 	%f77, %f47, %f48, %f77;
$L__BB3_11:
	add.s32 	%r69, %r19, 3;
	setp.gt.s32 	%p23, %r69, -1;
	setp.lt.s32 	%p24, %r69, %r32;
	and.pred  	%p25, %p23, %p24;
	and.pred  	%p26, %p1, %p25;
	not.pred 	%p27, %p26;
	@%p27 bra 	$L__BB3_13;
	ld.global.f32 	%f49, [%rd4+12];
	ld.global.f32 	%f50, [%rd3+12];
	fma.rn.f32 	%f77, %f49, %f50, %f77;
$L__BB3_13:
	add.s32 	%r70, %r19, 4;
	setp.gt.s32 	%p28, %r70, -1;
	setp.lt.s32 	%p29, %r70, %r32;
	and.pred  	%p30, %p28, %p29;
	and.pred  	%p31, %p1, %p30;
	not.pred 	%p32, %p31;
	@%p32 bra 	$L__BB3_15;
	ld.global.f32 	%f51, [%rd4+16];
	ld.global.f32 	%f52, [%rd3+16];
	fma.rn.f32 	%f77, %f51, %f52, %f77;
$L__BB3_15:
	add.s32 	%r71, %r19, 5;
	setp.gt.s32 	%p33, %r71, -1;
	setp.lt.s32 	%p34, %r71, %r32;
	and.pred  	%p35, %p33, %p34;
	and.pred  	%p36, %p1, %p35;
	not.pred 	%p37, %p36;
	@%p37 bra 	$L__BB3_17;
	ld.global.f32 	%f53, [%rd4+20];
	ld.global.f32 	%f54, [%rd3+20];
	fma.rn.f32 	%f77, %f53, %f54, %f77;
$L__BB3_17:
	add.s32 	%r72, %r19, 6;
	setp.gt.s32 	%p38, %r72, -1;
	setp.lt.s32 	%p39, %r72, %r32;
	and.pred  	%p40, %p38, %p39;
	and.pred  	%p41, %p1, %p40;
	not.pred 	%p42, %p41;
	@%p42 bra 	$L__BB3_19;
	ld.global.f32 	%f55, [%rd4+24];
	ld.global.f32 	%f56, [%rd3+24];
	fma.rn.f32 	%f77, %f55, %f56, %f77;
$L__BB3_19:
	add.s32 	%r73, %r19, 7;
	setp.gt.s32 	%p43, %r73, -1;
	setp.lt.s32 	%p44, %r73, %r32;
	and.pred  	%p45, %p43, %p44;
	and.pred  	%p46, %p1, %p45;
	not.pred 	%p47, %p46;
	@%p47 bra 	$L__BB3_21;
	ld.global.f32 	%f57, [%rd4+28];
	ld.global.f32 	%f58, [%rd3+28];
	fma.rn.f32 	%f77, %f57, %f58, %f77;
$L__BB3_21:
	add.s32 	%r86, %r86, 8;
	setp.ne.s32 	%p48, %r86, %r13;
	mov.u32 	%r88, %r13;
	@%p48 bra 	$L__BB3_5;
$L__BB3_22:
	setp.eq.s32 	%p49, %r11, 0;
	@%p49 bra 	$L__BB3_43;
	add.s32 	%r74, %r11, -1;
	setp.lt.u32 	%p50, %r74, 3;
	@%p50 bra 	$L__BB3_33;
	add.s32 	%r22, %r88, %r8;
	setp.gt.s32 	%p51, %r22, -1;
	setp.lt.s32 	%p52, %r22, %r32;
	and.pred  	%p53, %p51, %p52;
	and.pred  	%p55, %p1, %p53;
	add.s32 	%r75, %r88, %r17;
	mul.wide.s32 	%rd20, %r75, 4;
	add.s64 	%rd5, %rd1, %rd20;
	not.pred 	%p56, %p55;
	@%p56 bra 	$L__BB3_26;
	add.s32 	%r76, %r22, %r16;
	mul.wide.s32 	%rd21, %r76, 4;
	add.s64 	%rd22, %rd2, %rd21;
	ld.global.f32 	%f60, [%rd22];
	ld.global.f32 	%f61, [%rd5];
	fma.rn.f32 	%f77, %f60, %f61, %f77;
$L__BB3_26:
	add.s32 	%r77, %r22, 1;
	setp.gt.s32 	%p57, %r77, -1;
	setp.lt.s32 	%p58, %r77, %r32;
	and.pred  	%p59, %p57, %p58;
	and.pred  	%p60, %p1, %p59;
	cvt.u64.u32 	%rd24, %r88;
	cvt.s64.s32 	%rd25, %r16;
	add.s64 	%rd26, %rd24, %rd33;
	add.s64 	%rd27, %rd26, %rd25;
	shl.b64 	%rd28, %rd27, 2;
	add.s64 	%rd6, %rd2, %rd28;
	not.pred 	%p61, %p60;
	@%p61 bra 	$L__BB3_28;
	ld.global.f32 	%f62, [%rd6+4];
	ld.global.f32 	%f63, [%rd5+4];
	fma.rn.f32 	%f77, %f62, %f63, %f77;
$L__BB3_28:
	add.s32 	%r78, %r22, 2;
	setp.gt.s32 	%p62, %r78, -1;
	setp.lt.s32 	%p63, %r78, %r32;
	and.pred  	%p64, %p62, %p63;
	and.pred  	%p65, %p1, %p64;
	not.pred 	%p66, %p65;
	@%p66 bra 	$L__BB3_30;
	ld.global.f32 	%f64, [%rd6+8];
	ld.global.f32 	%f65, [%rd5+8];
	fma.rn.f32 	%f77, %f64, %f65, %f77;
$L__BB3_30:
	add.s32 	%r79, %r22, 3;
	setp.gt.s32 	%p67, %r79, -1;
	setp.lt.s32 	%p68, %r79, %r32;
	and.pred  	%p69, %p67, %p68;
	and.pred  	%p70, %p1, %p69;
	not.pred 	%p71, %p70;
	@%p71 bra 	$L__BB3_32;
	ld.global.f32 	%f66, [%rd6+12];
	ld.global.f32 	%f67, [%rd5+12];
	fma.rn.f32 	%f77, %f66, %f67, %f77;
$L__BB3_32:
	add.s32 	%r88, %r88, 4;
$L__BB3_33:
	setp.eq.s32 	%p72, %r12, 0;
	@%p72 bra 	$L__BB3_43;
	setp.eq.s32 	%p73, %r12, 1;
	@%p73 bra 	$L__BB3_40;
	add.s32 	%r25, %r88, %r8;
	setp.gt.s32 	%p74, %r25, -1;
	setp.lt.s32 	%p75, %r25, %r32;
	and.pred  	%p76, %p74, %p75;
	and.pred  	%p78, %p1, %p76;
	add.s32 	%r80, %r88, %r17;
	mul.wide.s32 	%rd29, %r80, 4;
	add.s64 	%rd7, %rd1, %rd29;
	not.pred 	%p79, %p78;
	@%p79 bra 	$L__BB3_37;
	add.s32 	%r81, %r25, %r16;
	mul.wide.s32 	%rd30, %r81, 4;
	add.s64 	%rd31, %rd2, %rd30;
	ld.global.f32 	%f69, [%rd31];
	ld.global.f32 	%f70, [%rd7];
	fma.rn.f32 	%f77, %f69, %f70, %f77;
$L__BB3_37:
	add.s32 	%r82, %r25, 1;
	setp.gt.s32 	%p80, %r82, -1;
	setp.lt.s32 	%p81, %r82, %r32;
	and.pred  	%p82, %p80, %p81;
	and.pred  	%p83, %p1, %p82;
	not.pred 	%p84, %p83;
	@%p84 bra 	$L__BB3_39;
	cvt.s64.s32 	%rd32, %r16;
	cvt.s64.s32 	%rd34, %r88;
	add.s64 	%rd35, %rd34, %rd33;
	add.s64 	%rd36, %rd35, %rd32;
	shl.b64 	%rd37, %rd36, 2;
	add.s64 	%rd38, %rd2, %rd37;
	ld.global.f32 	%f71, [%rd38+4];
	ld.global.f32 	%f72, [%rd7+4];
	fma.rn.f32 	%f77, %f71, %f72, %f77;
$L__BB3_39:
	add.s32 	%r88, %r88, 2;
$L__BB3_40:
	setp.eq.s32 	%p85, %r14, 0;
	@%p85 bra 	$L__BB3_43;
	add.s32 	%r28, %r88, %r8;
	setp.gt.s32 	%p86, %r28, -1;
	setp.lt.s32 	%p87, %r28, %r32;
	and.pred  	%p88, %p86, %p87;
	and.pred  	%p90, %p1, %p88;
	not.pred 	%p91, %p90;
	@%p91 bra 	$L__BB3_43;
	add.s32 	%r83, %r28, %r16;
	add.s32 	%r84, %r88, %r17;
	mul.wide.s32 	%rd39, %r83, 4;
	add.s64 	%rd40, %rd2, %rd39;
	ld.global.f32 	%f73, [%rd40];
	mul.wide.s32 	%rd41, %r84, 4;
	add.s64 	%rd42, %rd1, %rd41;
	ld.global.f32 	%f74, [%rd42];
	fma.rn.f32 	%f77, %f73, %f74, %f77;
$L__BB3_43:
	add.s32 	%r85, %r85, 1;
	setp.ne.s32 	%p92, %r85, %r33;
	@%p92 bra 	$L__BB3_3;
$L__BB3_44:
	ld.param.u64 	%rd46, [_Z16depthwise_conv2dPKfS0_Pfiiiiiii_param_2];
	cvta.to.global.u64 	%rd43, %rd46;
	mul.wide.s32 	%rd44, %r1, 4;
	add.s64 	%rd45, %rd43, %rd44;
	st.global.f32 	[%rd45], %f77;
$L__BB3_45:
	ret;

}


// ===== COMPILED SASS (sm_100) =====

	.target	sm_100

	.elftype	@"ET_EXEC"


//--------------------- .note.nv.tkinfo           --------------------------
	.section	.note.nv.tkinfo,"",@"SHT_NOTE"
	.sectionflags	@"SHF_NOTE_NV_TKINFO"
	.tkinfo
        /*0018*/ 	.word	0x00000002
        /*0030*/ 	.string	""
        /*0030*/ 	.string	"ptxas"
        /*0030*/ 	.string	"Cuda compilation tools, release 13.0, V13.0.88"
        /*0030*/ 	.string	"Build cuda_13.0.r13.0/compiler.36424714_0"
        /*0030*/ 	.string	"-arch sm_100 -m 64 "



//--------------------- .note.nv.cuinfo           --------------------------
	.section	.note.nv.cuinfo,"",@"SHT_NOTE"
	.sectionflags	@"SHF_NOTE_NV_CUINFO"
        /*0018*/ 	.short	0x0002
        /*001a*/ 	.short	0x0064
        /*001c*/ 	.short	0x0082
	.zero		2


//--------------------- .nv.info                  --------------------------
	.section	.nv.info,"",@"SHT_CUDA_INFO"
	.align	4


	//----- nvinfo : EIATTR_REGCOUNT
	.align		4
        /*0000*/ 	.byte	0x04, 0x2f
        /*0002*/ 	.short	(.L_1 - .L_0)
	.align		4
.L_0:
        /*0004*/ 	.word	index@(_Z14conv2d_forwardPKfS0_S0_Pfiiiiiiiiiii)
        /*0008*/ 	.word	0x0000001f


	//----- nvinfo : EIATTR_FRAME_SIZE
	.align		4
.L_1:
        /*000c*/ 	.byte	0x04, 0x11
        /*000e*/ 	.short	(.L_3 - .L_2)
	.align		4
.L_2:
        /*0010*/ 	.word	index@(_Z14conv2d_forwardPKfS0_S0_Pfiiiiiiiiiii)
        /*0014*/ 	.word	0x00000000


	//----- nvinfo : EIATTR_REGCOUNT
	.align		4
.L_3:
        /*0018*/ 	.byte	0x04, 0x2f
        /*001a*/ 	.short	(.L_5 - .L_4)
	.align		4
.L_4:
        /*001c*/ 	.word	index@(_Z12conv2d_tiledPKfS0_S0_Pfiiiiiiii)
        /*0020*/ 	.word	0x00000020


	//----- nvinfo : EIATTR_FRAME_SIZE
	.align		4
.L_5:
        /*0024*/ 	.byte	0x04, 0x11
        /*0026*/ 	.short	(.L_7 - .L_6)
	.align		4
.L_6:
        /*0028*/ 	.word	index@(_Z12conv2d_tiledPKfS0_S0_Pfiiiiiiii)
        /*002c*/ 	.word	0x00000000


	//----- nvinfo : EIATTR_REGCOUNT
	.align		4
.L_7:
        /*0030*/ 	.byte	0x04, 0x2f
        /*0032*/ 	.short	(.L_9 - .L_8)
	.align		4
.L_8:
        /*0034*/ 	.word	index@(_Z28winograd_f23_transform_inputPKfPfiiii)
        /*0038*/ 	.word	0x00000004


	//----- nvinfo : EIATTR_FRAME_SIZE
	.align		4
.L_9:
        /*003c*/ 	.byte	0x04, 0x11
        /*003e*/ 	.short	(.L_11 - .L_10)
	.align		4
.L_10:
        /*0040*/ 	.word	index@(_Z28winograd_f23_transform_inputPKfPfiiii)
        /*0044*/ 	.word	0x00000000


	//----- nvinfo : EIATTR_REGCOUNT
	.align		4
.L_11:
        /*0048*/ 	.byte	0x04, 0x2f
        /*004a*/ 	.short	(.L_13 - .L_12)
	.align		4
.L_12:
        /*004c*/ 	.word	index@(_Z16depthwise_conv2dPKfS0_Pfiiiiiii)
        /*0050*/ 	.word	0x0000001e


	//----- nvinfo : EIATTR_FRAME_SIZE
	.align		4
.L_13:
        /*0054*/ 	.byte	0x04, 0x11
        /*0056*/ 	.short	(.L_15 - .L_14)
	.align		4
.L_14:
        /*0058*/ 	.word	index@(_Z16depthwise_conv2dPKfS0_Pfiiiiiii)
        /*005c*/ 	.word	0x00000000


	//----- nvinfo : EIATTR_MIN_STACK_SIZE
	.align		4
.L_15:
        /*0060*/ 	.byte	0x04, 0x12
        /*0062*/ 	.short	(.L_17 - .L_16)
	.align		4
.L_16:
        /*0064*/ 	.word	index@(_Z16depthwise_conv2dPKfS0_Pfiiiiiii)
        /*0068*/ 	.word	0x00000000


	//----- nvinfo : EIATTR_MIN_STACK_SIZE
	.align		4
.L_17:
        /*006c*/ 	.byte	0x04, 0x12
        /*006e*/ 	.short	(.L_19 - .L_18)
	.align		4
.L_18:
        /*0070*/ 	.word	index@(_Z28winograd_f23_transform_inputPKfPfiiii)
        /*0074*/ 	.word	0x00000000


	//----- nvinfo : EIATTR_MIN_STACK_SIZE
	.align		4
.L_19:
        /*0078*/ 	.byte	0x04, 0x12
        /*007a*/ 	.short	(.L_21 - .L_20)
	.align		4
.L_20:
        /*007c*/ 	.word	index@(_Z12conv2d_tiledPKfS0_S0_Pfiiiiiiii)
        /*0080*/ 	.word	0x00000000


	//----- nvinfo : EIATTR_MIN_STACK_SIZE
	.align		4
.L_21:
        /*0084*/ 	.byte	0x04, 0x12
        /*0086*/ 	.short	(.L_23 - .L_22)
	.align		4
.L_22:
        /*0088*/ 	.word	index@(_Z14conv2d_forwardPKfS0_S0_Pfiiiiiiiiiii)
        /*008c*/ 	.word	0x00000000
.L_23:


//--------------------- .nv.compat                --------------------------
	.section	.nv.compat,"",@"SHT_CUDA_COMPAT_INFO"
	.align	4
        /*0000*/ 	.byte	0x02, 0x09, 0x00, 0x00, 0x02, 0x02, 0x01, 0x00, 0x02, 0x05, 0x05, 0x00, 0x03, 0x07, 0x01, 0x01
        /*0010*/ 	.byte	0x02, 0x03, 0x00, 0x00, 0x02, 0x06, 0x01, 0x00, 0x04, 0x0b, 0x08, 0x00, 0x09, 0x00, 0x00, 0x00
        /*0020*/ 	.byte	0x00, 0x00, 0x00, 0x00


//--------------------- .nv.info._Z16depthwise_conv2dPKfS0_Pfiiiiiii --------------------------
	.section	.nv.info._Z16depthwise_conv2dPKfS0_Pfiiiiiii,"",@"SHT_CUDA_INFO"
	.sectionflags	@""
	.align	4


	//----- nvinfo : EIATTR_CUDA_API_VERSION
	.align		4
        /*0000*/ 	.byte	0x04, 0x37
        /*0002*/ 	.short	(.L_25 - .L_24)
.L_24:
        /*0004*/ 	.word	0x00000082


	//----- nvinfo : EIATTR_KPARAM_INFO
	.align		4
.L_25:
        /*0008*/ 	.byte	0x04, 0x17
        /*000a*/ 	.short	(.L_27 - .L_26)
.L_26:
        /*000c*/ 	.word	0x00000000
        /*0010*/ 	.short	0x0009
        /*0012*/ 	.short	0x0030
        /*0014*/ 	.byte	0x00, 0xf0, 0x11, 0x00


	//----- nvinfo : EIATTR_KPARAM_INFO
	.align		4
.L_27:
        /*0018*/ 	.byte	0x04, 0x17
        /*001a*/ 	.short	(.L_29 - .L_28)
.L_28:
        /*001c*/ 	.word	0x00000000
        /*0020*/ 	.short	0x0008
        /*0022*/ 	.short	0x002c
        /*0024*/ 	.byte	0x00, 0xf0, 0x11, 0x00


	//----- nvinfo : EIATTR_KPARAM_INFO
	.align		4
.L_29:
        /*0028*/ 	.byte	0x04, 0x17
        /*002a*/ 	.short	(.L_31 - .L_30)
.L_30:
        /*002c*/ 	.word	0x00000000
        /*0030*/ 	.short	0x0007
        /*0032*/ 	.short	0x0028
        /*0034*/ 	.byte	0x00, 0xf0, 0x11, 0x00


	//----- nvinfo : EIATTR_KPARAM_INFO
	.align		4
.L_31:
        /*0038*/ 	.byte	0x04, 0x17
        /*003a*/ 	.short	(.L_33 - .L_32)
.L_32:
        /*003c*/ 	.word	0x00000000
        /*0040*/ 	.short	0x0006
        /*0042*/ 	.short	0x0024
        /*0044*/ 	.byte	0x00, 0xf0, 0x11, 0x00


	//----- nvinfo : EIATTR_KPARAM_INFO
	.align		4
.L_33:
        /*0048*/ 	.byte	0x04, 0x17
        /*004a*/ 	.short	(.L_35 - .L_34)
.L_34:
        /*004c*/ 	.word	0x00000000
        /*0050*/ 	.short	0x0005
        /*0052*/ 	.short	0x0020
        /*0054*/ 	.byte	0x00, 0xf0, 0x11, 0x00


	//----- nvinfo : EIATTR_KPARAM_INFO
	.align		4
.L_35:
        /*0058*/ 	.byte	0x04, 0x17
        /*005a*/ 	.short	(.L_37 - .L_36)
.L_36:
        /*005c*/ 	.word	0x00000000
        /*0060*/ 	.short	0x0004
        /*0062*/ 	.short	0x001c
        /*0064*/ 	.byte	0x00, 0xf0, 0x11, 0x00


	//----- nvinfo : EIATTR_KPARAM_INFO
	.align		4
.L_37:
        /*0068*/ 	.byte	0x04, 0x17
        /*006a*/ 	.short	(.L_39 - .L_38)
.L_38:
        /*006c*/ 	.word	0x00000000
        /*0070*/ 	.short	0x0003
        /*0072*/ 	.short	0x0018
        /*0074*/ 	.byte	0x00, 0xf0, 0x11, 0x00


	//----- nvinfo : EIATTR_KPARAM_INFO
	.align		4
.L_39:
        /*0078*/ 	.byte	0x04, 0x17
        /*007a*/ 	.short	(.L_41 - .L_40)
.L_40:
        /*007c*/ 	.word	0x00000000
        /*0080*/ 	.short	0x0002
        /*0082*/ 	.short	0x0010
        /*0084*/ 	.byte	0x00, 0xf5, 0x21, 0x00


	//----- nvinfo : EIATTR_KPARAM_INFO
	.align		4
.L_41:
        /*0088*/ 	.byte	0x04, 0x17
        /*008a*/ 	.short	(.L_43 - .L_42)
.L_42:
        /*008c*/ 	.word	0x00000000
        /*0090*/ 	.short	0x0001
        /*0092*/ 	.short	0x0008
        /*0094*/ 	.byte	0x00, 0xf5, 0x21, 0x00


	//----- nvinfo : EIATTR_KPARAM_INFO
	.align		4
.L_43:
        /*0098*/ 	.byte	0x04, 0x17
        /*009a*/ 	.short	(.L_45 - .L_44)
.L_44:
        /*009c*/ 	.word	0x00000000
        /*00a0*/ 	.short	0x0000
        /*00a2*/ 	.short	0x0000
        /*00a4*/ 	.byte	0x00, 0xf5, 0x21, 0x00


	//----- nvinfo : EIATTR_SPARSE_MMA_MASK
	.align		4
.L_45:
        /*00a8*/ 	.byte	0x03, 0x50
        /*00aa*/ 	.short	0x0000


	//----- nvinfo : EIATTR_MAXREG_COUNT
	.align		4
        /*00ac*/ 	.byte	0x03, 0x1b
        /*00ae*/ 	.short	0x00ff


	//----- nvinfo : EIATTR_MERCURY_ISA_VERSION
	.align		4
        /*00b0*/ 	.byte	0x03, 0x5f
        /*00b2*/ 	.short	0x0101


	//----- nvinfo : EIATTR_VRC_CTA_INIT_COUNT
	.align		4
        /*00b4*/ 	.byte	0x02, 0x4a
	.zero		1
	.zero		1


	//----- nvinfo : EIATTR_EXIT_INSTR_OFFSETS
	.align		4
        /*00b8*/ 	.byte	0x04, 0x1c
        /*00ba*/ 	.short	(.L_47 - .L_46)


	//   ....[0]....
.L_46:
        /*00bc*/ 	.word	0x00000380


	//   ....[1]....
        /*00c0*/ 	.word	0x00001870


	//----- nvinfo : EIATTR_CRS_STACK_SIZE
	.align		4
.L_47:
        /*00c4*/ 	.byte	0x04, 0x1e
        /*00c6*/ 	.short	(.L_49 - .L_48)
.L_48:
        /*00c8*/ 	.word	0x00000000


	//----- nvinfo : EIATTR_CBANK_PARAM_SIZE
	.align		4
.L_49:
        /*00cc*/ 	.byte	0x03, 0x19
        /*00ce*/ 	.short	0x0034


	//----- nvinfo : EIATTR_PARAM_CBANK
	.align		4
        /*00d0*/ 	.byte	0x04, 0x0a
        /*00d2*/ 	.short	(.L_51 - .L_50)
	.align		4
.L_50:
        /*00d4*/ 	.word	index@(.nv.constant0._Z16depthwise_conv2dPKfS0_Pfiiiiiii)
        /*00d8*/ 	.short	0x0380
        /*00da*/ 	.short	0x0034


	//----- nvinfo : EIATTR_SW_WAR
	.align		4
.L_51:
        /*00dc*/ 	.byte	0x04, 0x36
        /*00de*/ 	.short	(.L_53 - .L_52)
.L_52:
        /*00e0*/ 	.word	0x00000008
.L_53:


//--------------------- .nv.info._Z28winograd_f23_transform_inputPKfPfiiii --------------------------
	.section	.nv.info._Z28winograd_f23_transform_inputPKfPfiiii,"",@"SHT_CUDA_INFO"
	.sectionflags	@""
	.align	4


	//----- nvinfo : EIATTR_CUDA_API_VERSION
	.align		4
        /*0000*/ 	.byte	0x04, 0x37
        /*0002*/ 	.short	(.L_55 - .L_54)
.L_54:
        /*0004*/ 	.word	0x00000082


	//----- nvinfo : EIATTR_KPARAM_INFO
	.align		4
.L_55:
        /*0008*/ 	.byte	0x04, 0x17
        /*000a*/ 	.short	(.L_57 - .L_56)
.L_56:
        /*000c*/ 	.word	0x00000000
        /*0010*/ 	.short	0x0005
        /*0012*/ 	.short	0x001c
        /*0014*/ 	.byte	0x00, 0xf0, 0x11, 0x00


	//----- nvinfo : EIATTR_KPARAM_INFO
	.align		4
.L_57:
        /*0018*/ 	.byte	0x04, 0x17
        /*001a*/ 	.short	(.L_59 - .L_58)
.L_58:
        /*001c*/ 	.word	0x00000000
        /*0020*/ 	.short	0x0004
        /*0022*/ 	.short	0x0018
        /*0024*/ 	.byte	0x00, 0xf0, 0x11, 0x00


	//----- nvinfo : EIATTR_KPARAM_INFO
	.align		4
.L_59:
        /*0028*/ 	.byte	0x04, 0x17
        /*002a*/ 	.short	(.L_61 - .L_60)
.L_60:
        /*002c*/ 	.word	0x00000000
        /*0030*/ 	.short	0x0003
        /*0032*/ 	.short	0x0014
        /*0034*/ 	.byte	0x00, 0xf0, 0x11, 0x00


	//----- nvinfo : EIATTR_KPARAM_INFO
	.align		4
.L_61:
        /*0038*/ 	.byte	0x04, 0x17
        /*003a*/ 	.short	(.L_63 - .L_62)
.L_62:
        /*003c*/ 	.word	0x00000000
        /*0040*/ 	.short	0x0002
        /*0042*/ 	.short	0x0010
        /*0044*/ 	.byte	0x00, 0xf0, 0x11, 0x00


	//----- nvinfo : EIATTR_KPARAM_INFO
	.align		4
.L_63:
        /*0048*/ 	.byte	0x04, 0x17
        /*004a*/ 	.short	(.L_65 - .L_64)
.L_64:
        /*004c*/ 	.word	0x00000000
        /*0050*/ 	.short	0x0001
        /*0052*/ 	.short	0x0008
        /*0054*/ 	.byte	0x00, 0xf5, 0x21, 0x00


	//----- nvinfo : EIATTR_KPARAM_INFO
	.align		4
.L_65:
        /*0058*/ 	.byte	0x04, 0x17
        /*005a*/ 	.short	(.L_67 - .L_66)
.L_66:
        /*005c*/ 	.word	0x00000000
        /*0060*/ 	.short	0x0000
        /*0062*/ 	.short	0x0000
        /*0064*/ 	.byte	0x00, 0xf5, 0x21, 0x00


	//----- nvinfo : EIATTR_SPARSE_MMA_MASK
	.align		4
.L_67:
        /*0068*/ 	.byte	0x03, 0x50
        /*006a*/ 	.short	0x0000


	//----- nvinfo : EIATTR_MAXREG_COUNT
	.align		4
        /*006c*/ 	.byte	0x03, 0x1b
        /*006e*/ 	.short	0x00ff


	//----- nvinfo : EIATTR_MERCURY_ISA_VERSION
	.align		4
        /*0070*/ 	.byte	0x03, 0x5f
        /*0072*/ 	.short	0x0101


	//----- nvinfo : EIATTR_VRC_CTA_INIT_COUNT
	.align		4
        /*0074*/ 	.byte	0x02, 0x4a
	.zero		1
	.zero		1


	//----- nvinfo : EIATTR_EXIT_INSTR_OFFSETS
	.align		4
        /*0078*/ 	.byte	0x04, 0x1c
        /*007a*/ 	.short	(.L_69 - .L_68)


	//   ....[0]....
.L_68:
        /*007c*/ 	.word	0x00000010


	//----- nvinfo : EIATTR_CBANK_PARAM_SIZE
	.align		4
.L_69:
        /*0080*/ 	.byte	0x03, 0x19
        /*0082*/ 	.short	0x0020


	//----- nvinfo : EIATTR_PARAM_CBANK
	.align		4
        /*0084*/ 	.byte	0x04, 0x0a
        /*0086*/ 	.short	(.L_71 - .L_70)
	.align		4
.L_70:
        /*0088*/ 	.word	index@(.nv.constant0._Z28winograd_f23_transform_inputPKfPfiiii)
        /*008c*/ 	.short	0x0380
        /*008e*/ 	.short	0x0020


	//----- nvinfo : EIATTR_SW_WAR
	.align		4
.L_71:
        /*0090*/ 	.byte	0x04, 0x36
        /*0092*/ 	.short	(.L_73 - .L_72)
.L_72:
        /*0094*/ 	.word	0x00000008
.L_73:


//--------------------- .nv.info._Z12conv2d_tiledPKfS0_S0_Pfiiiiiiii --------------------------
	.section	.nv.info._Z12conv2d_tiledPKfS0_S0_Pfiiiiiiii,"",@"SHT_CUDA_INFO"
	.sectionflags	@""
	.align	4


	//----- nvinfo : EIATTR_CUDA_API_VERSION
	.align		4
        /*0000*/ 	.byte	0x04, 0x37
        /*0002*/ 	.short	(.L_75 - .L_74)
.L_74:
        /*0004*/ 	.word	0x00000082


	//----- nvinfo : EIATTR_KPARAM_INFO
	.align		4
.L_75:
        /*0008*/ 	.byte	0x04, 0x17
        /*000a*/ 	.short	(.L_77 - .L_76)
.L_76:
        /*000c*/ 	.word	0x00000000
        /*0010*/ 	.short	0x000b
        /*0012*/ 	.short	0x003c
        /*0014*/ 	.byte	0x00, 0xf0, 0x11, 0x00


	//----- nvinfo : EIATTR_KPARAM_INFO
	.align		4
.L_77:
        /*0018*/ 	.byte	0x04, 0x17
        /*001a*/ 	.short	(.L_79 - .L_78)
.L_78:
        /*001c*/ 	.word	0x00000000
        /*0020*/ 	.short	0x000a
        /*0022*/ 	.short	0x0038
        /*0024*/ 	.byte	0x00, 0xf0, 0x11, 0x00


	//----- nvinfo : EIATTR_KPARAM_INFO
	.align		4
.L_79:
        /*0028*/ 	.byte	0x04, 0x17
        /*002a*/ 	.short	(.L_81 - .L_80)
.L_80:
        /*002c*/ 	.word	0x00000000
        /*0030*/ 	.short	0x0009
        /*0032*/ 	.short	0x0034
        /*0034*/ 	.byte	0x00, 0xf0, 0x11, 0x00


	//----- nvinfo : EIATTR_KPARAM_INFO
	.align		4
.L_81:
        /*0038*/ 	.byte	0x04, 0x17
        /*003a*/ 	.short	(.L_83 - .L_82)
.L_82:
        /*003c*/ 	.word	0x00000000
        /*0040*/ 	.short	0x0008
        /*0042*/ 	.short	0x0030
        /*0044*/ 	.byte	0x00, 0xf0, 0x11, 0x00


	//----- nvinfo : EIATTR_KPARAM_INFO
	.align		4
.L_83:
        /*0048*/ 	.byte	0x04, 0x17
        /*004a*/ 	.short	(.L_85 - .L_84)
.L_84:
        /*004c*/ 	.word	0x00000000
        /*0050*/ 	.short	0x0007
        /*0052*/ 	.short	0x002c
        /*0054*/ 	.byte	0x00, 0xf0, 0x11, 0x00


	//----- nvinfo : EIATTR_KPARAM_INFO
	.align		4
.L_85:
        /*0058*/ 	.byte	0x04, 0x17
        /*005a*/ 	.short	(.L_87 - .L_86)
.L_86:
        /*005c*/ 	.word	0x00000000
        /*0060*/ 	.short	0x0006
        /*0062*/ 	.short	0x0028
        /*0064*/ 	.byte	0x00, 0xf0, 0x11, 0x00


	//----- nvinfo : EIATTR_KPARAM_INFO
	.align		4
.L_87:
        /*0068*/ 	.byte	0x04, 0x17
        /*006a*/ 	.short	(.L_89 - .L_88)
.L_88:
        /*006c*/ 	.word	0x00000000
        /*0070*/ 	.short	0x0005
        /*0072*/ 	.short	0x0024
        /*0074*/ 	.byte	0x00, 0xf0, 0x11, 0x00


	//----- nvinfo : EIATTR_KPARAM_INFO
	.align		4
.L_89:
        /*0078*/ 	.byte	0x04, 0x17
        /*007a*/ 	.short	(.L_91 - .L_90)
.L_90:
        /*007c*/ 	.word	0x00000000
        /*0080*/ 	.short	0x0004
        /*0082*/ 	.short	0x0020
        /*0084*/ 	.byte	0x00, 0xf0, 0x11, 0x00


	//----- nvinfo : EIATTR_KPARAM_INFO
	.align		4
.L_91:
        /*0088*/ 	.byte	0x04, 0x17
        /*008a*/ 	.short	(.L_93 - .L_92)
.L_92:
        /*008c*/ 	.word	0x00000000
        /*0090*/ 	.short	0x0003
        /*0092*/ 	.short	0x0018
        /*0094*/ 	.byte	0x00, 0xf5, 0x21, 0x00


	//----- nvinfo : EIATTR_KPARAM_INFO
	.align		4
.L_93:
        /*0098*/ 	.byte	0x04, 0x17
        /*009a*/ 	.short	(.L_95 - .L_94)
.L_94:
        /*009c*/ 	.word	0x00000000
        /*00a0*/ 	.short	0x0002
        /*00a2*/ 	.short	0x0010
        /*00a4*/ 	.byte	0x00, 0xf5, 0x21, 0x00


	//----- nvinfo : EIATTR_KPARAM_INFO
	.align		4
.L_95:
        /*00a8*/ 	.byte	0x04, 0x17
        /*00aa*/ 	.short	(.L_97 - .L_96)
.L_96:
        /*00ac*/ 	.word	0x00000000
        /*00b0*/ 	.short	0x0001
        /*00b2*/ 	.short	0x0008
        /*00b4*/ 	.byte	0x00, 0xf5, 0x21, 0x00


	//----- nvinfo : EIATTR_KPARAM_INFO
	.align		4
.L_97:
        /*00b8*/ 	.byte	0x04, 0x17
        /*00ba*/ 	.short	(.L_99 - .L_98)
.L_98:
        /*00bc*/ 	.word	0x00000000
        /*00c0*/ 	.short	0x0000
        /*00c2*/ 	.short	0x0000
        /*00c4*/ 	.byte	0x00, 0xf5, 0x21, 0x00


	//----- nvinfo : EIATTR_SPARSE_MMA_MASK
	.align		4
.L_99:
        /*00c8*/ 	.byte	0x03, 0x50
        /*00ca*/ 	.short	0x0000


	//----- nvinfo : EIATTR_MAXREG_COUNT
	.align		4
        /*00cc*/ 	.byte	0x03, 0x1b
        /*00ce*/ 	.short	0x00ff


	//----- nvinfo : EIATTR_NUM_BARRIERS
	.align		4
        /*00d0*/ 	.byte	0x02, 0x4c
        /*00d2*/ 	.byte	0x01
	.zero		1


	//----- nvinfo : EIATTR_MERCURY_ISA_VERSION
	.align		4
        /*00d4*/ 	.byte	0x03, 0x5f
        /*00d6*/ 	.short	0x0101


	//----- nvinfo : EIATTR_VRC_CTA_INIT_COUNT
	.align		4
        /*00d8*/ 	.byte	0x02, 0x4a
	.zero		1
	.zero		1


	//----- nvinfo : EIATTR_EXIT_INSTR_OFFSETS
	.align		4
        /*00dc*/ 	.byte	0x04, 0x1c
        /*00de*/ 	.short	(.L_101 - .L_100)


	//   ....[0]....
.L_100:
        /*00e0*/ 	.word	0x00000380


	//   ....[1]....
        /*00e4*/ 	.word	0x000012f0


	//----- nvinfo : EIATTR_CRS_STACK_SIZE
	.align		4
.L_101:
        /*00e8*/ 	.byte	0x04, 0x1e
        /*00ea*/ 	.short	(.L_103 - .L_102)
.L_102:
        /*00ec*/ 	.word	0x00000000


	//----- nvinfo : EIATTR_CBANK_PARAM_SIZE
	.align		4
.L_103:
        /*00f0*/ 	.byte	0x03, 0x19
        /*00f2*/ 	.short	0x0040


	//----- nvinfo : EIATTR_PARAM_CBANK
	.align		4
        /*00f4*/ 	.byte	0x04, 0x0a
        /*00f6*/ 	.short	(.L_105 - .L_104)
	.align		4
.L_104:
        /*00f8*/ 	.word	index@(.nv.constant0._Z12conv2d_tiledPKfS0_S0_Pfiiiiiiii)
        /*00fc*/ 	.short	0x0380
        /*00fe*/ 	.short	0x0040


	//----- nvinfo : EIATTR_SW_WAR
	.align		4
.L_105:
        /*0100*/ 	.byte	0x04, 0x36
        /*0102*/ 	.short	(.L_107 - .L_106)
.L_106:
        /*0104*/ 	.word	0x00000008
.L_107:


//--------------------- .nv.info._Z14conv2d_forwardPKfS0_S0_Pfiiiiiiiiiii --------------------------
	.section	.nv.info._Z14conv2d_forwardPKfS0_S0_Pfiiiiiiiiiii,"",@"SHT_CUDA_INFO"
	.sectionflags	@""
	.align	4


	//----- nvinfo : EIATTR_CUDA_API_VERSION
	.align		4
        /*0000*/ 	.byte	0x04, 0x37
        /*0002*/ 	.short	(.L_109 - .L_108)
.L_108:
        /*0004*/ 	.word	0x00000082


	//----- nvinfo : EIATTR_KPARAM_INFO
	.align		4
.L_109:
        /*0008*/ 	.byte	0x04, 0x17
        /*000a*/ 	.short	(.L_111 - .L_110)
.L_110:
        /*000c*/ 	.word	0x00000000
        /*0010*/ 	.short	0x000e
        /*0012*/ 	.short	0x0048
        /*0014*/ 	.byte	0x00, 0xf0, 0x11, 0x00


	//----- nvinfo : EIATTR_KPARAM_INFO
	.align		4
.L_111:
        /*0018*/ 	.byte	0x04, 0x17
        /*001a*/ 	.short	(.L_113 - .L_112)
.L_112:
        /*001c*/ 	.word	0x00000000
        /*0020*/ 	.short	0x000d
        /*0022*/ 	.short	0x0044
        /*0024*/ 	.byte	0x00, 0xf0, 0x11, 0x00


	//----- nvinfo : EIATTR_KPARAM_INFO
	.align		4
.L_113:
        /*0028*/ 	.byte	0x04, 0x17
        /*002a*/ 	.short	(.L_115 - .L_114)
.L_114:
        /*002c*/ 	.word	0x00000000
        /*0030*/ 	.short	0x000c
        /*0032*/ 	.short	0x0040
        /*0034*/ 	.byte	0x00, 0xf0, 0x11, 0x00


	//----- nvinfo : EIATTR_KPARAM_INFO
	.align		4
.L_115:
        /*0038*/ 	.byte	0x04, 0x17
        /*003a*/ 	.short	(.L_117 - .L_116)
.L_116:
        /*003c*/ 	.word	0x00000000
        /*0040*/ 	.short	0x000b
        /*0042*/ 	.short	0x003c
        /*0044*/ 	.byte	0x00, 0xf0, 0x11, 0x00


	//----- nvinfo : EIATTR_KPARAM_INFO
	.align		4
.L_117:
        /*0048*/ 	.byte	0x04, 0x17
        /*004a*/ 	.short	(.L_119 - .L_118)
.L_118:
        /*004c*/ 	.word	0x00000000
        /*0050*/ 	.short	0x000a
        /*0052*/ 	.short	0x0038
        /*0054*/ 	.byte	0x00, 0xf0, 0x11, 0x00


	//----- nvinfo : EIATTR_KPARAM_INFO
	.align		4
.L_119:
        /*0058*/ 	.byte	0x04, 0x17
        /*005a*/ 	.short	(.L_121 - .L_120)
.L_120:
        /*005c*/ 	.word	0x00000000
        /*0060*/ 	.short	0x0009
        /*0062*/ 	.short	0x0034
        /*0064*/ 	.byte	0x00, 0xf0, 0x11, 0x00


	//----- nvinfo : EIATTR_KPARAM_INFO
	.align		4
.L_121:
        /*0068*/ 	.byte	0x04, 0x17
        /*006a*/ 	.short	(.L_123 - .L_122)
.L_122:
        /*006c*/ 	.word	0x00000000
        /*0070*/ 	.short	0x0008
        /*0072*/ 	.short	0x0030
        /*0074*/ 	.byte	0x00, 0xf0, 0x11, 0x00


	//----- nvinfo : EIATTR_KPARAM_INFO
	.align		4
.L_123:
        /*0078*/ 	.byte	0x04, 0x17
        /*007a*/ 	.short	(.L_125 - .L_124)
.L_124:
        /*007c*/ 	.word	0x00000000
        /*0080*/ 	.short	0x0007
        /*0082*/ 	.short	0x002c
        /*0084*/ 	.byte	0x00, 0xf0, 0x11, 0x00


	//----- nvinfo : EIATTR_KPARAM_INFO
	.align		4
.L_125:
        /*0088*/ 	.byte	0x04, 0x17
        /*008a*/ 	.short	(.L_127 - .L_126)
.L_126:
        /*008c*/ 	.word	0x00000000
        /*0090*/ 	.short	0x0006
        /*0092*/ 	.short	0x0028
        /*0094*/ 	.byte	0x00, 0xf0, 0x11, 0x00


	//----- nvinfo : EIATTR_KPARAM_INFO
	.align		4
.L_127:
        /*0098*/ 	.byte	0x04, 0x17
        /*009a*/ 	.short	(.L_129 - .L_128)
.L_128:
        /*009c*/ 	.word	0x00000000
        /*00a0*/ 	.short	0x0005
        /*00a2*/ 	.short	0x0024
        /*00a4*/ 	.byte	0x00, 0xf0, 0x11, 0x00


	//----- nvinfo : EIATTR_KPARAM_INFO
	.align		4
.L_129:
        /*00a8*/ 	.byte	0x04, 0x17
        /*00aa*/ 	.short	(.L_131 - .L_130)
.L_130:
        /*00ac*/ 	.word	0x00000000
        /*00b0*/ 	.short	0x0004
        /*00b2*/ 	.short	0x0020
        /*00b4*/ 	.byte	0x00, 0xf0, 0x11, 0x00


	//----- nvinfo : EIATTR_KPARAM_INFO
	.align		4
.L_131:
        /*00b8*/ 	.byte	0x04, 0x17
        /*00ba*/ 	.short	(.L_133 - .L_132)
.L_132:
        /*00bc*/ 	.word	0x00000000
        /*00c0*/ 	.short	0x0003
        /*00c2*/ 	.short	0x0018
        /*00c4*/ 	.byte	0x00, 0xf5, 0x21, 0x00


	//----- nvinfo : EIATTR_KPARAM_INFO
	.align		4
.L_133:
        /*00c8*/ 	.byte	0x04, 0x17
        /*00ca*/ 	.short	(.L_135 - .L_134)
.L_134:
        /*00cc*/ 	.word	0x00000000
        /*00d0*/ 	.short	0x0002
        /*00d2*/ 	.short	0x0010
        /*00d4*/ 	.byte	0x00, 0xf5, 0x21, 0x00


	//----- nvinfo : EIATTR_KPARAM_INFO
	.align		4
.L_135:
        /*00d8*/ 	.byte	0x04, 0x17
        /*00da*/ 	.short	(.L_137 - .L_136)
.L_136:
        /*00dc*/ 	.word	0x00000000
        /*00e0*/ 	.short	0x0001
        /*00e2*/ 	.short	0x0008
        /*00e4*/ 	.byte	0x00, 0xf5, 0x21, 0x00


	//----- nvinfo : EIATTR_KPARAM_INFO
	.align		4
.L_137:
        /*00e8*/ 	.byte	0x04, 0x17
        /*00ea*/ 	.short	(.L_139 - .L_138)
.L_138:
        /*00ec*/ 	.word	0x00000000
        /*00f0*/ 	.short	0x0000
        /*00f2*/ 	.short	0x0000
        /*00f4*/ 	.byte	0x00, 0xf5, 0x21, 0x00


	//----- nvinfo : EIATTR_SPARSE_MMA_MASK
	.align		4
.L_139:
        /*00f8*/ 	.byte	0x03, 0x50
        /*00fa*/ 	.short	0x0000


	//----- nvinfo : EIATTR_MAXREG_COUNT
	.align		4
        /*00fc*/ 	.byte	0x03, 0x1b
        /*00fe*/ 	.short	0x00ff


	//----- nvinfo : EIATTR_MERCURY_ISA_VERSION
	.align		4
        /*0100*/ 	.byte	0x03, 0x5f
        /*0102*/ 	.short	0x0101


	//----- nvinfo : EIATTR_VRC_CTA_INIT_COUNT
	.align		4
        /*0104*/ 	.byte	0x02, 0x4a
	.zero		1
	.zero		1


	//----- nvinfo : EIATTR_EXIT_INSTR_OFFSETS
	.align		4
        /*0108*/ 	.byte	0x04, 0x1c
        /*010a*/ 	.short	(.L_141 - .L_140)


	//   ....[0]....
.L_140:
        /*010c*/ 	.word	0x00000470


	//   ....[1]....
        /*0110*/ 	.word	0x00001b40


	//----- nvinfo : EIATTR_CRS_STACK_SIZE
	.align		4
.L_141:
        /*0114*/ 	.byte	0x04, 0x1e
        /*0116*/ 	.short	(.L_143 - .L_142)
.L_142:
        /*0118*/ 	.word	0x00000000


	//----- nvinfo : EIATTR_CBANK_PARAM_SIZE
	.align		4
.L_143:
        /*011c*/ 	.byte	0x03, 0x19
        /*011e*/ 	.short	0x004c


	//----- nvinfo : EIATTR_PARAM_CBANK
	.align		4
        /*0120*/ 	.byte	0x04, 0x0a
        /*0122*/ 	.short	(.L_145 - .L_144)
	.align		4
.L_144:
        /*0124*/ 	.word	index@(.nv.constant0._Z14conv2d_forwardPKfS0_S0_Pfiiiiiiiiiii)
        /*0128*/ 	.short	0x0380
        /*012a*/ 	.short	0x004c


	//----- nvinfo : EIATTR_SW_WAR
	.align		4
.L_145:
        /*012c*/ 	.byte	0x04, 0x36
        /*012e*/ 	.short	(.L_147 - .L_146)
.L_146:
        /*0130*/ 	.word	0x00000008
.L_147:


//--------------------- .nv.callgraph             --------------------------
	.section	.nv.callgraph,"",@"SHT_CUDA_CALLGRAPH"
	.align	4
	.sectionentsize	8
	.align		4
        /*0000*/ 	.word	0x00000000
	.align		4
        /*0004*/ 	.word	0xffffffff
	.align		4
        /*0008*/ 	.word	0x00000000
	.align		4
        /*000c*/ 	.word	0xfffffffe
	.align		4
        /*0010*/ 	.word	0x00000000
	.align		4
        /*0014*/ 	.word	0xfffffffd
	.align		4
        /*0018*/ 	.word	0x00000000
	.align		4
        /*001c*/ 	.word	0xfffffffc


//--------------------- .text._Z16depthwise_conv2dPKfS0_Pfiiiiiii --------------------------
	.section	.text._Z16depthwise_conv2dPKfS0_Pfiiiiiii,"ax",@progbits
	.align	128
        .global         _Z16depthwise_conv2dPKfS0_Pfiiiiiii
        .type           _Z16depthwise_conv2dPKfS0_Pfiiiiiii,@function
        .size           _Z16depthwise_conv2dPKfS0_Pfiiiiiii,(.L_x_35 - _Z16depthwise_conv2dPKfS0_Pfiiiiiii)
        .other          _Z16depthwise_conv2dPKfS0_Pfiiiiiii,@"STO_CUDA_ENTRY STV_DEFAULT"
_Z16depthwise_conv2dPKfS0_Pfiiiiiii:
.text._Z16depthwise_conv2dPKfS0_Pfiiiiiii:
[----:B------:R-:W-:Y:S08]  /*0000*/  LDC R1, c[0x0][0x37c] ;  /* 0x0000df00ff017b82 */ /* 0x000ff00000000800 */
[----:B------:R-:W0:Y:S01]  /*0010*/  LDC.64 R10, c[0x0][0x3a8] ;  /* 0x0000ea00ff0a7b82 */ /* 0x000e220000000a00 */
[----:B------:R-:W1:Y:S01]  /*0020*/  LDCU UR4, c[0x0][0x3a0] ;  /* 0x00007400ff0477ac */ /* 0x000e620008000800 */
[----:B------:R-:W2:Y:S06]  /*0030*/  S2R R13, SR_TID.X ;  /* 0x00000000000d7919 */ /* 0x000eac0000002100 */
[----:B------:R-:W3:Y:S08]  /*0040*/  LDC R8, c[0x0][0x3b0] ;  /* 0x0000ec00ff087b82 */ /* 0x000ef00000000800 */
[----:B------:R-:W4:Y:S01]  /*0050*/  LDC R7, c[0x0][0x3a4] ;  /* 0x0000e900ff077b82 */ /* 0x000f220000000800 */
[----:B0-----:R-:W-:-:S02]  /*0060*/  IABS R0, R11 ;  /* 0x0000000b00007213 */ /* 0x001fc40000000000 */
[----:B-1----:R-:W-:-:S05]  /*0070*/  IADD3 R5, PT, PT, -R10, UR4, RZ ;  /* 0x000000040a057c10 */ /* 0x002fca000fffe1ff */
[----:B------:R-:W2:Y:S01]  /*0080*/  S2UR UR4, SR_CTAID.X ;  /* 0x00000000000479c3 */ /* 0x000ea20000002500 */
[----:B------:R-:W0:Y:S01]  /*0090*/  I2F.RP R6, R0 ;  /* 0x0000000000067306 */ /* 0x000e220000209400 */
[----:B---3--:R-:W-:Y:S02]  /*00a0*/  IMAD R4, R8, 0x2, R5 ;  /* 0x0000000208047824 */ /* 0x008fe400078e0205 */
[----:B----4-:R-:W-:-:S05]  /*00b0*/  IMAD.IADD R7, R7, 0x1, -R10 ;  /* 0x0000000107077824 */ /* 0x010fca00078e0a0a */
[----:B0-----:R-:W0:Y:S01]  /*00c0*/  MUFU.RCP R6, R6 ;  /* 0x0000000600067308 */ /* 0x001e220000001000 */
[----:B------:R-:W-:Y:S02]  /*00d0*/  IMAD R12, R8, 0x2, R7 ;  /* 0x00000002080c7824 */ /* 0x000fe400078e0207 */
[----:B0-----:R-:W-:Y:S01]  /*00e0*/  VIADD R2, R6, 0xffffffe ;  /* 0x0ffffffe06027836 */ /* 0x001fe20000000000 */
[----:B------:R-:W-:Y:S02]  /*00f0*/  IABS R6, R4 ;  /* 0x0000000400067213 */ /* 0x000fe40000000000 */
[----:B------:R-:W-:Y:S02]  /*0100*/  LOP3.LUT R4, R4, R11, RZ, 0x3c, !PT ;  /* 0x0000000b04047212 */ /* 0x000fe400078e3cff */
[----:B------:R0:W1:Y:S02]  /*0110*/  F2I.FTZ.U32.TRUNC.NTZ R3, R2 ;  /* 0x0000000200037305 */ /* 0x000064000021f000 */
[----:B------:R-:W-:-:S02]  /*0120*/  ISETP.GE.AND P3, PT, R4, RZ, PT ;  /* 0x000000ff0400720c */ /* 0x000fc40003f66270 */
[----:B------:R-:W2:Y:S01]  /*0130*/  LDC R4, c[0x0][0x360] ;  /* 0x0000d800ff047b82 */ /* 0x000ea20000000800 */
[----:B0-----:R-:W-:Y:S02]  /*0140*/  IMAD.MOV.U32 R2, RZ, RZ, RZ ;  /* 0x000000ffff027224 */ /* 0x001fe400078e00ff */
[----:B-1----:R-:W-:-:S04]  /*0150*/  IMAD.MOV R9, RZ, RZ, -R3 ;  /* 0x000000ffff097224 */ /* 0x002fc800078e0a03 */
[----:B------:R-:W-:Y:S01]  /*0160*/  IMAD R5, R9, R0, RZ ;  /* 0x0000000009057224 */ /* 0x000fe200078e02ff */
[----:B------:R-:W-:Y:S02]  /*0170*/  IABS R9, R12 ;  /* 0x0000000c00097213 */ /* 0x000fe40000000000 */
[----:B------:R-:W-:Y:S01]  /*0180*/  LOP3.LUT R12, R12, R11, RZ, 0x3c, !PT ;  /* 0x0000000b0c0c7212 */ /* 0x000fe200078e3cff */
[----:B------:R-:W-:-:S04]  /*0190*/  IMAD.HI.U32 R2, R3, R5, R2 ;  /* 0x0000000503027227 */ /* 0x000fc800078e0002 */
[----:B------:R-:W-:-:S04]  /*01a0*/  IMAD.MOV.U32 R5, RZ, RZ, R6 ;  /* 0x000000ffff057224 */ /* 0x000fc800078e0006 */
[----:B------:R-:W-:-:S04]  /*01b0*/  IMAD.HI.U32 R3, R2, R5, RZ ;  /* 0x0000000502037227 */ /* 0x000fc800078e00ff */
[----:B------:R-:W-:Y:S01]  /*01c0*/  IMAD.HI.U32 R2, R2, R9, RZ ;  /* 0x0000000902027227 */ /* 0x000fe200078e00ff */
[----:B------:R-:W-:-:S03]  /*01d0*/  IADD3 R6, PT, PT, -R3, RZ, RZ ;  /* 0x000000ff03067210 */ /* 0x000fc60007ffe1ff */
[----:B------:R-:W-:Y:S02]  /*01e0*/  IMAD.MOV R7, RZ, RZ, -R2 ;  /* 0x000000ffff077224 */ /* 0x000fe400078e0a02 */
[C---:B------:R-:W-:Y:S02]  /*01f0*/  IMAD R5, R0.reuse, R6, R5 ;  /* 0x0000000600057224 */ /* 0x040fe400078e0205 */
[C---:B------:R-:W-:Y:S02]  /*0200*/  IMAD R9, R0.reuse, R7, R9 ;  /* 0x0000000700097224 */ /* 0x040fe400078e0209 */
[----:B------:R-:W0:Y:S01]  /*0210*/  LDC.64 R6, c[0x0][0x398] ;  /* 0x0000e600ff067b82 */ /* 0x000e220000000a00 */
[C---:B------:R-:W-:Y:S02]  /*0220*/  ISETP.GT.U32.AND P2, PT, R0.reuse, R5, PT ;  /* 0x000000050000720c */ /* 0x040fe40003f44070 */
[----:B------:R-:W-:-:S11]  /*0230*/  ISETP.GT.U32.AND P4, PT, R0, R9, PT ;  /* 0x000000090000720c */ /* 0x000fd60003f84070 */
[--C-:B------:R-:W-:Y:S02]  /*0240*/  @!P2 IMAD.IADD R5, R5, 0x1, -R0.reuse ;  /* 0x000000010505a824 */ /* 0x100fe400078e0a00 */
[----:B------:R-:W-:Y:S02]  /*0250*/  @!P4 IMAD.IADD R9, R9, 0x1, -R0 ;  /* 0x000000010909c824 */ /* 0x000fe400078e0a00 */
[----:B------:R-:W-:Y:S01]  /*0260*/  @!P2 VIADD R3, R3, 0x1 ;  /* 0x000000010303a836 */ /* 0x000fe20000000000 */
[-C--:B------:R-:W-:Y:S01]  /*0270*/  ISETP.GE.U32.AND P0, PT, R5, R0.reuse, PT ;  /* 0x000000000500720c */ /* 0x080fe20003f06070 */
[----:B------:R-:W-:Y:S01]  /*0280*/  @!P4 VIADD R2, R2, 0x1 ;  /* 0x000000010202c836 */ /* 0x000fe20000000000 */
[----:B------:R-:W-:Y:S02]  /*0290*/  ISETP.GE.U32.AND P1, PT, R9, R0, PT ;  /* 0x000000000900720c */ /* 0x000fe40003f26070 */
[----:B------:R-:W-:Y:S01]  /*02a0*/  ISETP.GE.AND P2, PT, R12, RZ, PT ;  /* 0x000000ff0c00720c */ /* 0x000fe20003f46270 */
[----:B0-----:R-:W-:Y:S01]  /*02b0*/  IMAD R6, R7, R6, RZ ;  /* 0x0000000607067224 */ /* 0x001fe200078e02ff */
[----:B------:R-:W-:-:S07]  /*02c0*/  LOP3.LUT R0, RZ, R11, RZ, 0x33, !PT ;  /* 0x0000000bff007212 */ /* 0x000fce00078e33ff */
[----:B------:R-:W-:Y:S01]  /*02d0*/  @P0 VIADD R3, R3, 0x1 ;  /* 0x0000000103030836 */ /* 0x000fe20000000000 */
[----:B------:R-:W-:Y:S01]  /*02e0*/  ISETP.NE.AND P0, PT, R11, RZ, PT ;  /* 0x000000ff0b00720c */ /* 0x000fe20003f05270 */
[----:B------:R-:W-:-:S03]  /*02f0*/  @P1 VIADD R2, R2, 0x1 ;  /* 0x0000000102021836 */ /* 0x000fc60000000000 */
[----:B------:R-:W-:Y:S01]  /*0300*/  @!P3 IADD3 R3, PT, PT, -R3, RZ, RZ ;  /* 0x000000ff0303b210 */ /* 0x000fe20007ffe1ff */
[----:B------:R-:W-:-:S03]  /*0310*/  @!P2 IMAD.MOV R2, RZ, RZ, -R2 ;  /* 0x000000ffff02a224 */ /* 0x000fc600078e0a02 */
[C---:B------:R-:W-:Y:S02]  /*0320*/  SEL R15, R0.reuse, R3, !P0 ;  /* 0x00000003000f7207 */ /* 0x040fe40004000000 */
[----:B------:R-:W-:Y:S01]  /*0330*/  SEL R2, R0, R2, !P0 ;  /* 0x0000000200027207 */ /* 0x000fe20004000000 */
[----:B--2---:R-:W-:Y:S02]  /*0340*/  IMAD R0, R4, UR4, R13 ;  /* 0x0000000404007c24 */ /* 0x004fe4000f8e020d */
[----:B------:R-:W-:-:S04]  /*0350*/  IMAD R3, R15, R6, R6 ;  /* 0x000000060f037224 */ /* 0x000fc800078e0206 */
[----:B------:R-:W-:-:S05]  /*0360*/  IMAD R3, R2, R3, R3 ;  /* 0x0000000302037224 */ /* 0x000fca00078e0203 */
[----:B------:R-:W-:-:S13]  /*0370*/  ISETP.GE.AND P0, PT, R0, R3, PT ;  /* 0x000000030000720c */ /* 0x000fda0003f06270 */
[----:B------:R-:W-:Y:S05]  /*0380*/  @P0 EXIT ;  /* 0x000000000000094d */ /* 0x000fea0003800000 */
[----:B------:R-:W-:Y:S01]  /*0390*/  VIADD R13, R2, 0x1 ;  /* 0x00000001020d7836 */ /* 0x000fe20000000000 */
[----:B------:R-:W-:Y:S01]  /*03a0*/  IABS R12, R0 ;  /* 0x00000000000c7213 */ /* 0x000fe20000000000 */
[----:B------:R-:W-:Y:S01]  /*03b0*/  VIADD R15, R15, 0x1 ;  /* 0x000000010f0f7836 */ /* 0x000fe20000000000 */
[----:B------:R-:W0:Y:S02]  /*03c0*/  LDCU.64 UR8, c[0x0][0x358] ;  /* 0x00006b00ff0877ac */ /* 0x000e240008000a00 */
[-C--:B------:R-:W-:Y:S01]  /*03d0*/  IABS R6, R13.reuse ;  /* 0x0000000d00067213 */ /* 0x080fe20000000000 */
[----:B------:R-:W-:Y:S01]  /*03e0*/  IMAD R14, R15, R13, RZ ;  /* 0x0000000d0f0e7224 */ /* 0x000fe200078e02ff */
[----:B------:R-:W-:Y:S02]  /*03f0*/  IABS R16, R15 ;  /* 0x0000000f00107213 */ /* 0x000fe40000000000 */
[----:B------:R-:W1:Y:S02]  /*0400*/  I2F.RP R4, R6 ;  /* 0x0000000600047306 */ /* 0x000e640000209400 */
[----:B------:R-:W-:-:S06]  /*0410*/  IABS R17, R14 ;  /* 0x0000000e00117213 */ /* 0x000fcc0000000000 */
[----:B------:R-:W2:Y:S08]  /*0420*/  I2F.RP R20, R16 ;  /* 0x0000001000147306 */ /* 0x000eb00000209400 */
[----:B-1----:R-:W1:Y:S08]  /*0430*/  MUFU.RCP R4, R4 ;  /* 0x0000000400047308 */ /* 0x002e700000001000 */
[----:B------:R-:W3:Y:S08]  /*0440*/  I2F.RP R18, R17 ;  /* 0x0000001100127306 */ /* 0x000ef00000209400 */
[----:B--2---:R-:W-:Y:S01]  /*0450*/  MUFU.RCP R20, R20 ;  /* 0x0000001400147308 */ /* 0x004fe20000001000 */
[----:B-1----:R-:W-:Y:S01]  /*0460*/  VIADD R2, R4, 0xffffffe ;  /* 0x0ffffffe04027836 */ /* 0x002fe20000000000 */
[----:B------:R-:W-:-:S05]  /*0470*/  IABS R4, R13 ;  /* 0x0000000d00047213 */ /* 0x000fca0000000000 */
[----:B------:R-:W-:Y:S01]  /*0480*/  IMAD.MOV R9, RZ, RZ, -R4 ;  /* 0x000000ffff097224 */ /* 0x000fe200078e0a04 */
[----:B------:R1:W2:Y:S08]  /*0490*/  F2I.FTZ.U32.TRUNC.NTZ R3, R2 ;  /* 0x0000000200037305 */ /* 0x0002b0000021f000 */
[----:B---3--:R-:W3:Y:S01]  /*04a0*/  MUFU.RCP R18, R18 ;  /* 0x0000001200127308 */ /* 0x008ee20000001000 */
[----:B-1----:R-:W-:-:S02]  /*04b0*/  IMAD.MOV.U32 R2, RZ, RZ, RZ ;  /* 0x000000ffff027224 */ /* 0x002fc400078e00ff */
[----:B--2---:R-:W-:-:S04]  /*04c0*/  IMAD.MOV R5, RZ, RZ, -R3 ;  /* 0x000000ffff057224 */ /* 0x004fc800078e0a03 */
[----:B------:R-:W-:-:S04]  /*04d0*/  IMAD R5, R5, R6, RZ ;  /* 0x0000000605057224 */ /* 0x000fc800078e02ff */
[----:B------:R-:W-:Y:S01]  /*04e0*/  IMAD.HI.U32 R3, R3, R5, R2 ;  /* 0x0000000503037227 */ /* 0x000fe200078e0002 */
[----:B------:R-:W-:-:S03]  /*04f0*/  LOP3.LUT R2, R0, R13, RZ, 0x3c, !PT ;  /* 0x0000000d00027212 */ /* 0x000fc600078e3cff */
[----:B---3--:R-:W-:Y:S01]  /*0500*/  VIADD R4, R18, 0xffffffe ;  /* 0x0ffffffe12047836 */ /* 0x008fe20000000000 */
[----:B------:R-:W-:Y:S01]  /*0510*/  ISETP.GE.AND P2, PT, R2, RZ, PT ;  /* 0x000000ff0200720c */ /* 0x000fe20003f46270 */
[----:B------:R-:W-:Y:S01]  /*0520*/  IMAD.HI.U32 R19, R3, R12, RZ ;  /* 0x0000000c03137227 */ /* 0x000fe200078e00ff */
[----:B------:R-:W-:Y:S01]  /*0530*/  IADD3 R3, PT, PT, R20, 0xffffffe, RZ ;  /* 0x0ffffffe14037810 */ /* 0x000fe20007ffe0ff */
[----:B------:R-:W1:Y:S02]  /*0540*/  F2I.FTZ.U32.TRUNC.NTZ R5, R4 ;  /* 0x0000000400057305 */ /* 0x000e64000021f000 */
[----:B------:R-:W-:Y:S02]  /*0550*/  HFMA2 R2, -RZ, RZ, 0, 0 ;  /* 0x00000000ff027431 */ /* 0x000fe400000001ff */
[----:B------:R-:W-:Y:S01]  /*0560*/  IMAD R9, R19, R9, R12 ;  /* 0x0000000913097224 */ /* 0x000fe200078e020c */
[----:B------:R-:W-:-:S04]  /*0570*/  IABS R20, R15 ;  /* 0x0000000f00147213 */ /* 0x000fc80000000000 */
[----:B------:R-:W-:Y:S01]  /*0580*/  ISETP.GT.U32.AND P1, PT, R6, R9, PT ;  /* 0x000000090600720c */ /* 0x000fe20003f24070 */
[----:B------:R-:W2:Y:S01]  /*0590*/  F2I.FTZ.U32.TRUNC.NTZ R3, R3 ;  /* 0x0000000300037305 */ /* 0x000ea2000021f000 */
[----:B-1----:R-:W-:-:S11]  /*05a0*/  IMAD.MOV R4, RZ, RZ, -R5 ;  /* 0x000000ffff047224 */ /* 0x002fd600078e0a05 */
[----:B------:R-:W-:Y:S02]  /*05b0*/  @!P1 IMAD.IADD R9, R9, 0x1, -R6 ;  /* 0x0000000109099824 */ /* 0x000fe400078e0a06 */
[----:B------:R-:W-:Y:S02]  /*05c0*/  @!P1 VIADD R19, R19, 0x1 ;  /* 0x0000000113139836 */ /* 0x000fe40000000000 */
[----:B--2---:R-:W-:Y:S01]  /*05d0*/  IMAD.MOV R21, RZ, RZ, -R3 ;  /* 0x000000ffff157224 */ /* 0x004fe200078e0a03 */
[----:B------:R-:W-:-:S03]  /*05e0*/  ISETP.GE.U32.AND P0, PT, R9, R6, PT ;  /* 0x000000060900720c */ /* 0x000fc60003f06070 */
[----:B------:R-:W-:-:S04]  /*05f0*/  IMAD R21, R21, R16, RZ ;  /* 0x0000001015157224 */ /* 0x000fc800078e02ff */
[----:B------:R-:W-:-:S04]  /*0600*/  IMAD.HI.U32 R2, R3, R21, R2 ;  /* 0x0000001503027227 */ /* 0x000fc800078e0002 */
[----:B------:R-:W-:Y:S02]  /*0610*/  IMAD R3, R4, R17, RZ ;  /* 0x0000001104037224 */ /* 0x000fe400078e02ff */
[----:B------:R-:W-:Y:S01]  /*0620*/  @P0 VIADD R19, R19, 0x1 ;  /* 0x0000000113130836 */ /* 0x000fe20000000000 */
[----:B------:R-:W-:Y:S01]  /*0630*/  ISETP.NE.AND P0, PT, R13, RZ, PT ;  /* 0x000000ff0d00720c */ /* 0x000fe20003f05270 */
[----:B------:R-:W-:Y:S01]  /*0640*/  IMAD.MOV.U32 R4, RZ, RZ, RZ ;  /* 0x000000ffff047224 */ /* 0x000fe200078e00ff */
[----:B------:R-:W-:Y:S01]  /*0650*/  LOP3.LUT R13, RZ, R13, RZ, 0x33, !PT ;  /* 0x0000000dff0d7212 */ /* 0x000fe200078e33ff */
[----:B------:R-:W-:Y:S02]  /*0660*/  @!P2 IMAD.MOV R19, RZ, RZ, -R19 ;  /* 0x000000ffff13a224 */ /* 0x000fe400078e0a13 */
[----:B------:R-:W-:Y:S01]  /*0670*/  IMAD.MOV R21, RZ, RZ, -R20 ;  /* 0x000000ffff157224 */ /* 0x000fe200078e0a14 */
[----:B------:R-:W-:Y:S01]  /*0680*/  IABS R20, R14 ;  /* 0x0000000e00147213 */ /* 0x000fe20000000000 */
[----:B------:R-:W-:Y:S01]  /*0690*/  IMAD.HI.U32 R5, R5, R3, R4 ;  /* 0x0000000305057227 */ /* 0x000fe200078e0004 */
[----:B------:R-:W-:-:S03]  /*06a0*/  SEL R18, R13, R19, !P0 ;  /* 0x000000130d127207 */ /* 0x000fc60004000000 */
[----:B------:R-:W-:Y:S01]  /*06b0*/  IMAD.MOV.U32 R3, RZ, RZ, R21 ;  /* 0x000000ffff037224 */ /* 0x000fe200078e0015 */
[----:B------:R-:W-:Y:S01]  /*06c0*/  IABS R19, R18 ;  /* 0x0000001200137213 */ /* 0x000fe20000000000 */
[----:B------:R-:W-:Y:S01]  /*06d0*/  IMAD.MOV R4, RZ, RZ, -R20 ;  /* 0x000000ffff047224 */ /* 0x000fe200078e0a14 */
[----:B------:R-:W-:Y:S01]  /*06e0*/  ISETP.GE.AND P2, PT, R18, RZ, PT ;  /* 0x000000ff1200720c */ /* 0x000fe20003f46270 */
[----:B------:R-:W-:-:S04]  /*06f0*/  IMAD.HI.U32 R5, R5, R12, RZ ;  /* 0x0000000c05057227 */ /* 0x000fc800078e00ff */
[----:B------:R-:W-:-:S04]  /*0700*/  IMAD.HI.U32 R2, R2, R19, RZ ;  /* 0x0000001302027227 */ /* 0x000fc800078e00ff */
[----:B------:R-:W-:Y:S02]  /*0710*/  IMAD R3, R2, R3, R19 ;  /* 0x0000000302037224 */ /* 0x000fe400078e0213 */
[----:B------:R-:W-:-:S03]  /*0720*/  IMAD R2, R5, R4, R12 ;  /* 0x0000000405027224 */ /* 0x000fc600078e020c */
[----:B------:R-:W-:Y:S02]  /*0730*/  ISETP.GT.U32.AND P1, PT, R16, R3, PT ;  /* 0x000000031000720c */ /* 0x000fe40003f24070 */
[----:B------:R-:W-:-:S11]  /*0740*/  ISETP.GT.U32.AND P4, PT, R17, R2, PT ;  /* 0x000000021100720c */ /* 0x000fd60003f84070 */
[----:B------:R-:W-:Y:S02]  /*0750*/  @!P1 IMAD.IADD R3, R3, 0x1, -R16 ;  /* 0x0000000103039824 */ /* 0x000fe400078e0a10 */
[----:B------:R-:W-:Y:S01]  /*0760*/  @!P4 IMAD.IADD R2, R2, 0x1, -R17 ;  /* 0x000000010202c824 */ /* 0x000fe200078e0a11 */
[----:B------:R-:W-:Y:S02]  /*0770*/  @!P4 IADD3 R5, PT, PT, R5, 0x1, RZ ;  /* 0x000000010505c810 */ /* 0x000fe40007ffe0ff */
[----:B------:R-:W-:Y:S02]  /*0780*/  ISETP.GT.U32.AND P5, PT, R16, R3, PT ;  /* 0x000000031000720c */ /* 0x000fe40003fa4070 */
[----:B------:R-:W-:Y:S02]  /*0790*/  ISETP.GE.U32.AND P1, PT, R2, R17, PT ;  /* 0x000000110200720c */ /* 0x000fe40003f26070 */
[----:B------:R-:W-:Y:S02]  /*07a0*/  LOP3.LUT R2, R0, R14, RZ, 0x3c, !PT ;  /* 0x0000000e00027212 */ /* 0x000fe400078e3cff */
[----:B------:R-:W-:-:S02]  /*07b0*/  ISETP.NE.AND P4, PT, R15, RZ, PT ;  /* 0x000000ff0f00720c */ /* 0x000fc40003f85270 */
[----:B------:R-:W-:Y:S02]  /*07c0*/  ISETP.GE.AND P3, PT, R2, RZ, PT ;  /* 0x000000ff0200720c */ /* 0x000fe40003f66270 */
[----:B------:R-:W-:-:S03]  /*07d0*/  MOV R2, RZ ;  /* 0x000000ff00027202 */ /* 0x000fc60000000f00 */
[----:B------:R-:W-:Y:S01]  /*07e0*/  @!P5 IMAD.IADD R3, R3, 0x1, -R16 ;  /* 0x000000010303d824 */ /* 0x000fe200078e0a10 */
[----:B------:R-:W-:Y:S01]  /*07f0*/  ISETP.NE.AND P5, PT, R14, RZ, PT ;  /* 0x000000ff0e00720c */ /* 0x000fe20003fa5270 */
[----:B------:R-:W-:Y:S01]  /*0800*/  @P1 VIADD R5, R5, 0x1 ;  /* 0x0000000105051836 */ /* 0x000fe20000000000 */
[----:B------:R-:W-:Y:S01]  /*0810*/  ISETP.GE.AND P1, PT, R10, 0x1, PT ;  /* 0x000000010a00780c */ /* 0x000fe20003f26270 */
[----:B------:R-:W-:Y:S02]  /*0820*/  IMAD.MOV.U32 R16, RZ, RZ, R3 ;  /* 0x000000ffff107224 */ /* 0x000fe400078e0003 */
[----:B------:R-:W-:Y:S02]  /*0830*/  IMAD.MOV.U32 R17, RZ, RZ, R5 ;  /* 0x000000ffff117224 */ /* 0x000fe400078e0005 */
[----:B------:R-:W-:Y:S01]  /*0840*/  @!P2 IMAD.MOV R16, RZ, RZ, -R16 ;  /* 0x000000ffff10a224 */ /* 0x000fe200078e0a10 */
[----:B------:R-:W-:Y:S01]  /*0850*/  @!P4 LOP3.LUT R16, RZ, R15, RZ, 0x33, !PT ;  /* 0x0000000fff10c212 */ /* 0x000fe200078e33ff */
[----:B------:R-:W-:-:S04]  /*0860*/  @!P3 IMAD.MOV R17, RZ, RZ, -R17 ;  /* 0x000000ffff11b224 */ /* 0x000fc800078e0a11 */
[----:B------:R-:W-:Y:S02]  /*0870*/  @!P5 LOP3.LUT R17, RZ, R14, RZ, 0x33, !PT ;  /* 0x0000000eff11d212 */ /* 0x000fe400078e33ff */
[----:B0-----:R-:W-:Y:S05]  /*0880*/  @!P1 BRA `(.L_x_0) ;  /* 0x0000000c00ec9947 */ /* 0x001fea0003800000 */
[----:B------:R-:W-:Y:S01]  /*0890*/  IABS R2, R7 ;  /* 0x0000000700027213 */ /* 0x000fe20000000000 */
[----:B------:R-:W-:Y:S01]  /*08a0*/  IMAD R15, R7, R14, RZ ;  /* 0x0000000e070f7224 */ /* 0x000fe200078e02ff */
[----:B------:R-:W-:Y:S01]  /*08b0*/  IABS R22, R17 ;  /* 0x0000001100167213 */ /* 0x000fe20000000000 */
[----:B------:R-:W-:Y:S01]  /*08c0*/  UMOV UR4, URZ ;  /* 0x000000ff00047c82 */ /* 0x000fe20008000000 */
[----:B------:R-:W-:Y:S01]  /*08d0*/  ISETP.GT.U32.AND P3, PT, R6, R9, PT ;  /* 0x000000090600720c */ /* 0x000fe20003f64070 */
[----:B------:R-:W-:Y:S01]  /*08e0*/  IMAD.MOV.U32 R14, RZ, RZ, R2 ;  /* 0x000000ffff0e7224 */ /* 0x000fe200078e0002 */
[----:B------:R-:W-:Y:S01]  /*08f0*/  IABS R18, R15 ;  /* 0x0000000f00127213 */ /* 0x000fe20000000000 */
[----:B------:R-:W-:Y:S01]  /*0900*/  IMAD.IADD R6, R9, 0x1, -R6 ;  /* 0x0000000109067824 */ /* 0x000fe200078e0a06 */
[----:B------:R-:W-:Y:S01]  /*0910*/  ISETP.GE.AND P4, PT, R0, RZ, PT ;  /* 0x000000ff0000720c */ /* 0x000fe20003f86270 */
[----:B------:R-:W0:Y:S01]  /*0920*/  I2F.RP R19, R14 ;  /* 0x0000000e00137306 */ /* 0x000e220000209400 */
[----:B------:R-:W-:-:S02]  /*0930*/  ISETP.GE.AND P2, PT, R17, RZ, PT ;  /* 0x000000ff1100720c */ /* 0x000fc40003f46270 */
[----:B------:R-:W-:Y:S02]  /*0940*/  SEL R6, R6, R9, !P3 ;  /* 0x0000000906067207 */ /* 0x000fe40005800000 */
[----:B------:R-:W-:-:S03]  /*0950*/  LOP3.LUT R9, R10, 0x7ffffff8, RZ, 0xc0, !PT ;  /* 0x7ffffff80a097812 */ /* 0x000fc600078ec0ff */
[----:B------:R-:W1:Y:S04]  /*0960*/  I2F.RP R20, R18 ;  /* 0x0000001200147306 */ /* 0x000e680000209400 */
[----:B------:R-:W-:-:S04]  /*0970*/  @!P4 IMAD.MOV R6, RZ, RZ, -R6 ;  /* 0x000000ffff06c224 */ /* 0x000fc800078e0a06 */
[----:B0-----:R-:W0:Y:S08]  /*0980*/  MUFU.RCP R19, R19 ;  /* 0x0000001300137308 */ /* 0x001e300000001000 */
[----:B-1----:R-:W1:Y:S01]  /*0990*/  MUFU.RCP R20, R20 ;  /* 0x0000001400147308 */ /* 0x002e620000001000 */
[----:B0-----:R-:W-:-:S07]  /*09a0*/  VIADD R2, R19, 0xffffffe ;  /* 0x0ffffffe13027836 */ /* 0x001fce0000000000 */
[----:B------:R0:W2:Y:S01]  /*09b0*/  F2I.FTZ.U32.TRUNC.NTZ R3, R2 ;  /* 0x0000000200037305 */ /* 0x0000a2000021f000 */
[----:B-1----:R-:W-:Y:S01]  /*09c0*/  VIADD R4, R20, 0xffffffe ;  /* 0x0ffffffe14047836 */ /* 0x002fe20000000000 */
[----:B------:R-:W-:-:S06]  /*09d0*/  IABS R20, R15 ;  /* 0x0000000f00147213 */ /* 0x000fcc0000000000 */
[----:B------:R1:W3:Y:S01]  /*09e0*/  F2I.FTZ.U32.TRUNC.NTZ R5, R4 ;  /* 0x0000000400057305 */ /* 0x0002e2000021f000 */
[----:B0-----:R-:W-:Y:S02]  /*09f0*/  IMAD.MOV.U32 R2, RZ, RZ, RZ ;  /* 0x000000ffff027224 */ /* 0x001fe400078e00ff */
[----:B--2---:R-:W-:Y:S02]  /*0a00*/  IMAD.MOV R21, RZ, RZ, -R3 ;  /* 0x000000ffff157224 */ /* 0x004fe400078e0a03 */
[----:B-1----:R-:W-:Y:S02]  /*0a10*/  IMAD.MOV.U32 R4, RZ, RZ, RZ ;  /* 0x000000ffff047224 */ /* 0x002fe400078e00ff */
[----:B------:R-:W-:-:S04]  /*0a20*/  IMAD R21, R21, R14, RZ ;  /* 0x0000000e15157224 */ /* 0x000fc800078e02ff */
[----:B------:R-:W-:Y:S01]  /*0a30*/  IMAD.HI.U32 R3, R3, R21, R2 ;  /* 0x0000001503037227 */ /* 0x000fe200078e0002 */
[----:B------:R-:W-:-:S03]  /*0a40*/  MOV R2, R22 ;  /* 0x0000001600027202 */ /* 0x000fc60000000f00 */
[----:B---3--:R-:W-:Y:S02]  /*0a50*/  IMAD.MOV R19, RZ, RZ, -R5 ;  /* 0x000000ffff137224 */ /* 0x008fe400078e0a05 */
[----:B------:R-:W-:-:S04]  /*0a60*/  IMAD.HI.U32 R3, R3, R2, RZ ;  /* 0x0000000203037227 */ /* 0x000fc800078e00ff */
[----:B------:R-:W-:Y:S02]  /*0a70*/  IMAD R19, R19, R18, RZ ;  /* 0x0000001213137224 */ /* 0x000fe400078e02ff */
[----:B------:R-:W-:Y:S02]  /*0a80*/  IMAD.MOV R3, RZ, RZ, -R3 ;  /* 0x000000ffff037224 */ /* 0x000fe400078e0a03 */
[----:B------:R-:W-:-:S04]  /*0a90*/  IMAD.HI.U32 R5, R5, R19, R4 ;  /* 0x0000001305057227 */ /* 0x000fc800078e0004 */
[----:B------:R-:W-:Y:S01]  /*0aa0*/  IMAD R4, R14, R3, R2 ;  /* 0x000000030e047224 */ /* 0x000fe200078e0202 */
[----:B------:R-:W-:Y:S01]  /*0ab0*/  LOP3.LUT R2, R0, R15, RZ, 0x3c, !PT ;  /* 0x0000000f00027212 */ /* 0x000fe200078e3cff */
[----:B------:R-:W-:Y:S02]  /*0ac0*/  IMAD.MOV R19, RZ, RZ, -R20 ;  /* 0x000000ffff137224 */ /* 0x000fe400078e0a14 */
[----:B------:R-:W-:Y:S01]  /*0ad0*/  IMAD.HI.U32 R5, R5, R12, RZ ;  /* 0x0000000c05057227 */ /* 0x000fe200078e00ff */
[----:B------:R-:W-:Y:S02]  /*0ae0*/  ISETP.GT.U32.AND P1, PT, R14, R4, PT ;  /* 0x000000040e00720c */ /* 0x000fe40003f24070 */
[----:B------:R-:W-:Y:S01]  /*0af0*/  ISETP.GE.AND P3, PT, R2, RZ, PT ;  /* 0x000000ff0200720c */ /* 0x000fe20003f66270 */
[----:B------:R-:W-:-:S05]  /*0b00*/  IMAD R3, R5, R19, R12 ;  /* 0x0000001305037224 */ /* 0x000fca00078e020c */
[----:B------:R-:W-:-:S05]  /*0b10*/  ISETP.GT.U32.AND P5, PT, R18, R3, PT ;  /* 0x000000031200720c */ /* 0x000fca0003fa4070 */
[----:B------:R-:W-:-:S05]  /*0b20*/  @!P1 IMAD.IADD R4, R4, 0x1, -R14 ;  /* 0x0000000104049824 */ /* 0x000fca00078e0a0e */
[----:B------:R-:W-:-:S03]  /*0b30*/  ISETP.GT.U32.AND P6, PT, R14, R4, PT ;  /* 0x000000040e00720c */ /* 0x000fc60003fc4070 */
[----:B------:R-:W-:Y:S01]  /*0b40*/  @!P5 IMAD.IADD R3, R3, 0x1, -R18 ;  /* 0x000000010303d824 */ /* 0x000fe200078e0a12 */
[----:B------:R-:W-:Y:S02]  /*0b50*/  @!P5 IADD3 R5, PT, PT, R5, 0x1, RZ ;  /* 0x000000010505d810 */ /* 0x000fe40007ffe0ff */
[----:B------:R-:W-:Y:S02]  /*0b60*/  ISETP.NE.AND P5, PT, R7, RZ, PT ;  /* 0x000000ff0700720c */ /* 0x000fe40003fa5270 */
[----:B------:R-:W-:Y:S01]  /*0b70*/  ISETP.GE.U32.AND P1, PT, R3, R18, PT ;  /* 0x000000120300720c */ /* 0x000fe20003f26070 */
[----:B------:R-:W-:-:S04]  /*0b80*/  IMAD R3, R16, R11, -R8 ;  /* 0x0000000b10037224 */ /* 0x000fc800078e0a08 */
[----:B------:R-:W-:Y:S01]  /*0b90*/  @!P6 IMAD.IADD R4, R4, 0x1, -R14 ;  /* 0x000000010404e824 */ /* 0x000fe200078e0a0e */
[----:B------:R-:W-:-:S03]  /*0ba0*/  ISETP.NE.AND P6, PT, R15, RZ, PT ;  /* 0x000000ff0f00720c */ /* 0x000fc60003fc5270 */
[----:B------:R-:W-:Y:S02]  /*0bb0*/  @!P2 IMAD.MOV R4, RZ, RZ, -R4 ;  /* 0x000000ffff04a224 */ /* 0x000fe400078e0a04 */
[----:B------:R-:W-:Y:S02]  /*0bc0*/  @!P5 LOP3.LUT R4, RZ, R7, RZ, 0x33, !PT ;  /* 0x00000007ff04d212 */ /* 0x000fe400078e33ff */
[----:B------:R-:W-:-:S04]  /*0bd0*/  @P1 VIADD R5, R5, 0x1 ;  /* 0x0000000105051836 */ /* 0x000fc80000000000 */
[----:B------:R-:W-:Y:S01]  /*0be0*/  IMAD.MOV.U32 R2, RZ, RZ, R5 ;  /* 0x000000ffff027224 */ /* 0x000fe200078e0005 */
[----:B------:R-:W-:-:S03]  /*0bf0*/  SEL R5, R13, R6, !P0 ;  /* 0x000000060d057207 */ /* 0x000fc60004000000 */
[----:B------:R-:W-:Y:S01]  /*0c00*/  @!P3 IMAD.MOV R2, RZ, RZ, -R2 ;  /* 0x000000ffff02b224 */ /* 0x000fe200078e0a02 */
[----:B------:R-:W-:Y:S01]  /*0c10*/  @!P6 LOP3.LUT R2, RZ, R15, RZ, 0x33, !PT ;  /* 0x0000000fff02e212 */ /* 0x000fe200078e33ff */
[----:B------:R-:W-:Y:S01]  /*0c20*/  IMAD R5, R5, R11, -R8 ;  /* 0x0000000b05057224 */ /* 0x000fe200078e0a08 */
[----:B------:R-:W-:-:S03]  /*0c30*/  LOP3.LUT R8, R10, 0x3, RZ, 0xc0, !PT ;  /* 0x000000030a087812 */ /* 0x000fc600078ec0ff */
[----:B------:R-:W-:Y:S01]  /*0c40*/  IMAD R6, R2, R7, R4 ;  /* 0x0000000702067224 */ /* 0x000fe200078e0204 */
[----:B------:R-:W-:Y:S02]  /*0c50*/  LOP3.LUT R7, R10, 0x7, RZ, 0xc0, !PT ;  /* 0x000000070a077812 */ /* 0x000fe400078ec0ff */
[----:B------:R-:W-:Y:S02]  /*0c60*/  MOV R2, RZ ;  /* 0x000000ff00027202 */ /* 0x000fe40000000f00 */
[----:B------:R-:W-:-:S07]  /*0c70*/  SHF.R.S32.HI R10, RZ, 0x1f, R5 ;  /* 0x0000001fff0a7819 */ /* 0x000fce0000011405 */
.L_x_7:
[----:B------:R-:W0:Y:S01]  /*0c80*/  LDCU UR5, c[0x0][0x3a8] ;  /* 0x00007500ff0577ac */ /* 0x000e220008000800 */
[----:B------:R-:W-:Y:S02]  /*0c90*/  VIADD R13, R3, UR4 ;  /* 0x00000004030d7c36 */ /* 0x000fe40008000000 */
[----:B------:R-:W-:Y:S01]  /*0ca0*/  IMAD.MOV.U32 R22, RZ, RZ, RZ ;  /* 0x000000ffff167224 */ /* 0x000fe200078e00ff */
[----:B------:R-:W1:Y:S01]  /*0cb0*/  LDCU.64 UR12, c[0x0][0x3a0] ;  /* 0x00007400ff0c77ac */ /* 0x000e620008000a00 */
[----:B0-----:R-:W-:-:S04]  /*0cc0*/  IMAD.U32 R11, RZ, RZ, UR5 ;  /* 0x00000005ff0b7e24 */ /* 0x001fc8000f8e00ff */
[----:B------:R-:W-:Y:S01]  /*0cd0*/  IMAD R18, R4, R11, UR4 ;  /* 0x0000000404127e24 */ /* 0x000fe2000f8e020b */
[----:B------:R-:W-:Y:S01]  /*0ce0*/  ISETP.GE.U32.AND P1, PT, R11, 0x8, PT ;  /* 0x000000080b00780c */ /* 0x000fe20003f26070 */
[----:B------:R-:W-:Y:S01]  /*0cf0*/  UIADD3 UR4, UPT, UPT, UR4, 0x1, URZ ;  /* 0x0000000104047890 */ /* 0x000fe2000fffe0ff */
[----:B-1----:R-:W-:Y:S01]  /*0d00*/  ISETP.GE.AND P0, PT, R13, UR12, PT ;  /* 0x0000000c0d007c0c */ /* 0x002fe2000bf06270 */
[----:B------:R-:W-:-:S03]  /*0d10*/  IMAD R20, R6, UR12, R13 ;  /* 0x0000000c06147c24 */ /* 0x000fc6000f8e020d */
[----:B------:R-:W-:Y:S01]  /*0d20*/  ISETP.GT.AND P0, PT, R13, -0x1, !P0 ;  /* 0xffffffff0d00780c */ /* 0x000fe20004704270 */
[----:B------:R-:W-:Y:S01]  /*0d30*/  IMAD R20, R20, UR13, RZ ;  /* 0x0000000d14147c24 */ /* 0x000fe2000f8e02ff */
[----:B------:R-:W-:-:S05]  /*0d40*/  ISETP.NE.AND P5, PT, R11, UR4, PT ;  /* 0x000000040b007c0c */ /* 0x000fca000bfa5270 */
[----:B------:R-:W-:Y:S08]  /*0d50*/  @!P1 BRA `(.L_x_1) ;  /* 0x0000000400349947 */ /* 0x000ff00003800000 */
[----:B------:R-:W0:Y:S01]  /*0d60*/  LDC R11, c[0x0][0x3a8] ;  /* 0x0000ea00ff0b7b82 */ /* 0x000e220000000800 */
[----:B------:R-:W-:Y:S01]  /*0d70*/  SHF.R.S32.HI R19, RZ, 0x1f, R20 ;  /* 0x0000001fff137819 */ /* 0x000fe20000011414 */
[----:B------:R-:W1:Y:S01]  /*0d80*/  LDCU UR6, c[0x0][0x3a4] ;  /* 0x00007480ff0677ac */ /* 0x000e620008000800 */
[----:B------:R-:W2:Y:S05]  /*0d90*/  LDCU.64 UR10, c[0x0][0x380] ;  /* 0x00007000ff0a77ac */ /* 0x000eaa0008000a00 */
[----:B------:R-:W3:Y:S01]  /*0da0*/  LDC.64 R16, c[0x0][0x388] ;  /* 0x0000e200ff107b82 */ /* 0x000ee20000000a00 */
[----:B------:R-:W-:-:S05]  /*0db0*/  UMOV UR5, URZ ;  /* 0x000000ff00057c82 */ /* 0x000fca0008000000 */
.L_x_2:
[----:B------:R-:W-:Y:S01]  /*0dc0*/  VIADD R21, R5, UR5 ;  /* 0x0000000505157c36 */ /* 0x000fe20008000000 */
[----:B-1----:R-:W-:Y:S01]  /*0dd0*/  UMOV UR13, UR6 ;  /* 0x00000006000d7c82 */ /* 0x002fe20008000000 */
[----:B0-----:R-:W-:-:S03]  /*0de0*/  IMAD R15, R18, R11, UR5 ;  /* 0x00000005120f7e24 */ /* 0x001fc6000f8e020b */
[----:B------:R-:W-:Y:S01]  /*0df0*/  ISETP.GE.AND P2, PT, R21, UR13, PT ;  /* 0x0000000d15007c0c */ /* 0x000fe2000bf46270 */
[----:B---3--:R-:W-:-:S03]  /*0e00*/  IMAD.WIDE R14, R15, 0x4, R16 ;  /* 0x000000040f0e7825 */ /* 0x008fc600078e0210 */
[----:B------:R-:W-:-:S04]  /*0e10*/  ISETP.GT.AND P2, PT, R21, -0x1, !P2 ;  /* 0xffffffff1500780c */ /* 0x000fc80005744270 */
[----:B------:R-:W-:-:S13]  /*0e20*/  PLOP3.LUT P2, PT, P0, P2, PT, 0x80, 0x8 ;  /* 0x000000000008781c */ /* 0x000fda0000745070 */
[----:B------:R-:W0:Y:S01]  /*0e30*/  @P2 LDC.64 R12, c[0x0][0x380] ;  /* 0x0000e000ff0c2b82 */ /* 0x000e220000000a00 */
[----:B------:R-:W-:Y:S01]  /*0e40*/  @P2 IMAD.IADD R23, R20, 0x1, R21 ;  /* 0x0000000114172824 */ /* 0x000fe200078e0215 */
[----:B------:R-:W3:Y:S03]  /*0e50*/  @P2 LDG.E R25, desc[UR8][R14.64] ;  /* 0x000000080e192981 */ /* 0x000ee6000c1e1900 */
[----:B0-----:R-:W-:-:S06]  /*0e60*/  @P2 IMAD.WIDE R22, R23, 0x4, R12 ;  /* 0x0000000417162825 */ /* 0x001fcc00078e020c */
[----:B------:R-:W3:Y:S01]  /*0e70*/  @P2 LDG.E R23, desc[UR8][R22.64] ;  /* 0x0000000816172981 */ /* 0x000ee2000c1e1900 */
[----:B------:R-:W-:-:S05]  /*0e80*/  VIADD R12, R21, 0x1 ;  /* 0x00000001150c7836 */ /* 0x000fca0000000000 */
[----:B------:R-:W-:Y:S01]  /*0e90*/  ISETP.GE.AND P1, PT, R12, UR13, PT ;  /* 0x0000000d0c007c0c */ /* 0x000fe2000bf26270 */
[----:B------:R-:W-:-:S03]  /*0ea0*/  USHF.R.S32.HI UR7, URZ, 0x1f, UR5 ;  /* 0x0000001fff077899 */ /* 0x000fc60008011405 */
[----:B------:R-:W-:Y:S02]  /*0eb0*/  ISETP.GT.AND P1, PT, R12, -0x1, !P1 ;  /* 0xffffffff0c00780c */ /* 0x000fe40004f24270 */
[----:B------:R-:W-:Y:S02]  /*0ec0*/  IADD3 R13, P3, P4, R20, UR5, R5 ;  /* 0x00000005140d7c10 */ /* 0x000fe4000fc7e005 */
[----:B------:R-:W-:Y:S02]  /*0ed0*/  PLOP3.LUT P1, PT, P0, P1, PT, 0x80, 0x8 ;  /* 0x000000000008781c */ /* 0x000fe40000723070 */
[----:B------:R-:W-:Y:S02]  /*0ee0*/  IADD3.X R24, PT, PT, R19, UR7, R10, P3, P4 ;  /* 0x0000000713187c10 */ /* 0x000fe40009fe840a */
[----:B--2---:R-:W-:-:S04]  /*0ef0*/  LEA R12, P3, R13, UR10, 0x2 ;  /* 0x0000000a0d0c7c11 */ /* 0x004fc8000f8610ff */
[----:B------:R-:W-:-:S05]  /*0f00*/  LEA.HI.X R13, R13, UR11, R24, 0x2, P3 ;  /* 0x0000000b0d0d7c11 */ /* 0x000fca00098f1418 */
[----:B------:R-:W2:Y:S04]  /*0f10*/  @P1 LDG.E R27, desc[UR8][R12.64+0x4] ;  /* 0x000004080c1b1981 */ /* 0x000ea8000c1e1900 */
[----:B------:R-:W2:Y:S01]  /*0f20*/  @P1 LDG.E R22, desc[UR8][R14.64+0x4] ;  /* 0x000004080e161981 */ /* 0x000ea2000c1e1900 */
[----:B---3--:R-:W-:Y:S01]  /*0f30*/  @P2 FFMA R2, R23, R25, R2 ;  /* 0x0000001917022223 */ /* 0x008fe20000000002 */
[----:B------:R-:W-:-:S04]  /*0f40*/  IADD3 R23, PT, PT, R21, 0x2, RZ ;  /* 0x0000000215177810 */ /* 0x000fc80007ffe0ff */
[----:B------:R-:W-:-:S04]  /*0f50*/  ISETP.GE.AND P2, PT, R23, UR13, PT ;  /* 0x0000000d17007c0c */ /* 0x000fc8000bf46270 */
[----:B------:R-:W-:-:S04]  /*0f60*/  ISETP.GT.AND P2, PT, R23, -0x1, !P2 ;  /* 0xffffffff1700780c */ /* 0x000fc80005744270 */
[----:B------:R-:W-:-:S13]  /*0f70*/  PLOP3.LUT P2, PT, P0, P2, PT, 0x80, 0x8 ;  /* 0x000000000008781c */ /* 0x000fda0000745070 */
[----:B------:R-:W3:Y:S04]  /*0f80*/  @P2 LDG.E R23, desc[UR8][R12.64+0x8] ;  /* 0x000008080c172981 */ /* 0x000ee8000c1e1900 */
[----:B------:R-:W3:Y:S01]  /*0f90*/  @P2 LDG.E R24, desc[UR8][R14.64+0x8] ;  /* 0x000008080e182981 */ /* 0x000ee2000c1e1900 */
[----:B--2---:R-:W-:Y:S01]  /*0fa0*/  @P1 FFMA R2, R27, R22, R2 ;  /* 0x000000161b021223 */ /* 0x004fe20000000002 */
[----:B------:R-:W-:-:S05]  /*0fb0*/  VIADD R22, R21, 0x3 ;  /* 0x0000000315167836 */ /* 0x000fca0000000000 */
[----:B------:R-:W-:-:S04]  /*0fc0*/  ISETP.GE.AND P1, PT, R22, UR13, PT ;  /* 0x0000000d16007c0c */ /* 0x000fc8000bf26270 */
[----:B------:R-:W-:-:S04]  /*0fd0*/  ISETP.GT.AND P1, PT, R22, -0x1, !P1 ;  /* 0xffffffff1600780c */ /* 0x000fc80004f24270 */
[----:B------:R-:W-:-:S13]  /*0fe0*/  PLOP3.LUT P3, PT, P0, P1, PT, 0x80, 0x8 ;  /* 0x000000000008781c */ /* 0x000fda0000763070 */
[----:B------:R-:W2:Y:S04]  /*0ff0*/  @P3 LDG.E R25, desc[UR8][R12.64+0xc] ;  /* 0x00000c080c193981 */ /* 0x000ea8000c1e1900 */
[----:B------:R-:W2:Y:S01]  /*1000*/  @P3 LDG.E R22, desc[UR8][R14.64+0xc] ;  /* 0x00000c080e163981 */ /* 0x000ea2000c1e1900 */
[----:B---3--:R-:W-:Y:S01]  /*1010*/  @P2 FFMA R2, R23, R24, R2 ;  /* 0x0000001817022223 */ /* 0x008fe20000000002 */
[----:B------:R-:W-:-:S05]  /*1020*/  VIADD R23, R21, 0x4 ;  /* 0x0000000415177836 */ /* 0x000fca0000000000 */
        /* <DEDUP_REMOVED lines=8> */
[----:B------:R-:W-:Y:S01]  /*10b0*/  ISETP.GT.AND P2, PT, R22, -0x1, !P2 ;  /* 0xffffffff1600780c */ /* 0x000fe20005744270 */
[C---:B------:R-:W-:Y:S02]  /*10c0*/  VIADD R22, R21.reuse, 0x6 ;  /* 0x0000000615167836 */ /* 0x040fe40000000000 */
[----:B------:R-:W-:-:S03]  /*10d0*/  VIADD R21, R21, 0x7 ;  /* 0x0000000715157836 */ /* 0x000fc60000000000 */
[C---:B------:R-:W-:Y:S02]  /*10e0*/  ISETP.GE.AND P3, PT, R22.reuse, UR13, PT ;  /* 0x0000000d16007c0c */ /* 0x040fe4000bf66270 */
[C---:B------:R-:W-:Y:S02]  /*10f0*/  ISETP.GE.AND P4, PT, R21.reuse, UR13, PT ;  /* 0x0000000d15007c0c */ /* 0x040fe4000bf86270 */
[----:B------:R-:W-:Y:S02]  /*1100*/  ISETP.GT.AND P3, PT, R22, -0x1, !P3 ;  /* 0xffffffff1600780c */ /* 0x000fe40005f64270 */
[----:B------:R-:W-:Y:S02]  /*1110*/  PLOP3.LUT P2, PT, P0, P2, PT, 0x80, 0x8 ;  /* 0x000000000008781c */ /* 0x000fe40000745070 */
[----:B------:R-:W-:Y:S02]  /*1120*/  ISETP.GT.AND P4, PT, R21, -0x1, !P4 ;  /* 0xffffffff1500780c */ /* 0x000fe40006784270 */
[----:B------:R-:W-:-:S02]  /*1130*/  PLOP3.LUT P3, PT, P0, P3, PT, 0x80, 0x8 ;  /* 0x000000000008781c */ /* 0x000fc40000767070 */
[----:B------:R-:W-:-:S07]  /*1140*/  PLOP3.LUT P4, PT, P0, P4, PT, 0x80, 0x8 ;  /* 0x000000000008781c */ /* 0x000fce0000789070 */
[----:B------:R-:W2:Y:S04]  /*1150*/  @P2 LDG.E R21, desc[UR8][R12.64+0x14] ;  /* 0x000014080c152981 */ /* 0x000ea8000c1e1900 */
[----:B------:R-:W2:Y:S04]  /*1160*/  @P2 LDG.E R22, desc[UR8][R14.64+0x14] ;  /* 0x000014080e162981 */ /* 0x000ea8000c1e1900 */
[----:B------:R-:W4:Y:S04]  /*1170*/  @P4 LDG.E R25, desc[UR8][R12.64+0x1c] ;  /* 0x00001c080c194981 */ /* 0x000f28000c1e1900 */
[----:B------:R-:W4:Y:S01]  /*1180*/  @P4 LDG.E R26, desc[UR8][R14.64+0x1c] ;  /* 0x00001c080e1a4981 */ /* 0x000f22000c1e1900 */
[----:B---3--:R-:W-:-:S03]  /*1190*/  @P1 FFMA R2, R23, R24, R2 ;  /* 0x0000001817021223 */ /* 0x008fc60000000002 */
[----:B------:R-:W3:Y:S04]  /*11a0*/  @P3 LDG.E R23, desc[UR8][R12.64+0x18] ;  /* 0x000018080c173981 */ /* 0x000ee8000c1e1900 */
[----:B------:R-:W3:Y:S01]  /*11b0*/  @P3 LDG.E R24, desc[UR8][R14.64+0x18] ;  /* 0x000018080e183981 */ /* 0x000ee2000c1e1900 */
[----:B------:R-:W-:-:S06]  /*11c0*/  UIADD3 UR5, UPT, UPT, UR5, 0x8, URZ ;  /* 0x0000000805057890 */ /* 0x000fcc000fffe0ff */
[----:B------:R-:W-:Y:S01]  /*11d0*/  ISETP.NE.AND P1, PT, R9, UR5, PT ;  /* 0x0000000509007c0c */ /* 0x000fe2000bf25270 */
[----:B--2---:R-:W-:-:S04]  /*11e0*/  @P2 FFMA R2, R21, R22, R2 ;  /* 0x0000001615022223 */ /* 0x004fc80000000002 */
[----:B---3--:R-:W-:-:S04]  /*11f0*/  @P3 FFMA R2, R23, R24, R2 ;  /* 0x0000001817023223 */ /* 0x008fc80000000002 */
[----:B----4-:R-:W-:-:S04]  /*1200*/  @P4 FFMA R2, R25, R26, R2 ;  /* 0x0000001a19024223 */ /* 0x010fc80000000002 */
[----:B------:R-:W-:Y:S05]  /*1210*/  @P1 BRA `(.L_x_2) ;  /* 0xfffffff800e81947 */ /* 0x000fea000383ffff */
[----:B------:R-:W-:-:S07]  /*1220*/  IMAD.MOV.U32 R22, RZ, RZ, R9 ;  /* 0x000000ffff167224 */ /* 0x000fce00078e0009 */
.L_x_1:
[----:B------:R-:W-:-:S13]  /*1230*/  ISETP.NE.AND P1, PT, R7, RZ, PT ;  /* 0x000000ff0700720c */ /* 0x000fda0003f25270 */
[----:B------:R-:W-:Y:S05]  /*1240*/  @!P1 BRA `(.L_x_3) ;  /* 0x0000000400789947 */ /* 0x000fea0003800000 */
[----:B------:R-:W-:Y:S02]  /*1250*/  IADD3 R12, PT, PT, R7, -0x1, RZ ;  /* 0xffffffff070c7810 */ /* 0x000fe40007ffe0ff */
[----:B------:R-:W-:Y:S02]  /*1260*/  ISETP.NE.AND P6, PT, R8, RZ, PT ;  /* 0x000000ff0800720c */ /* 0x000fe40003fc5270 */
[----:B------:R-:W-:-:S13]  /*1270*/  ISETP.GE.U32.AND P1, PT, R12, 0x3, PT ;  /* 0x000000030c00780c */ /* 0x000fda0003f26070 */
[----:B------:R-:W-:Y:S05]  /*1280*/  @!P1 BRA `(.L_x_4) ;  /* 0x0000000000a49947 */ /* 0x000fea0003800000 */
[----:B------:R-:W-:Y:S01]  /*1290*/  IMAD.IADD R21, R5, 0x1, R22 ;  /* 0x0000000105157824 */ /* 0x000fe200078e0216 */
[----:B------:R-:W0:Y:S01]  /*12a0*/  LDCU.64 UR6, c[0x0][0x380] ;  /* 0x00007000ff0677ac */ /* 0x000e220008000a00 */
[----:B------:R-:W1:Y:S01]  /*12b0*/  LDC.64 R14, c[0x0][0x388] ;  /* 0x0000e200ff0e7b82 */ /* 0x000e620000000a00 */
[----:B------:R-:W-:Y:S01]  /*12c0*/  SHF.R.S32.HI R19, RZ, 0x1f, R20 ;  /* 0x0000001fff137819 */ /* 0x000fe20000011414 */
[C---:B------:R-:W-:Y:S01]  /*12d0*/  VIADD R23, R21.reuse, 0x1 ;  /* 0x0000000115177836 */ /* 0x040fe20000000000 */
[C---:B------:R-:W-:Y:S01]  /*12e0*/  ISETP.GE.AND P1, PT, R21.reuse, UR13, PT ;  /* 0x0000000d15007c0c */ /* 0x040fe2000bf26270 */
[C---:B------:R-:W-:Y:S01]  /*12f0*/  VIADD R25, R21.reuse, 0x3 ;  /* 0x0000000315197836 */ /* 0x040fe20000000000 */
[----:B------:R-:W-:Y:S02]  /*1300*/  IADD3 R17, P2, P3, R20, R22, R5 ;  /* 0x0000001614117210 */ /* 0x000fe40007b5e005 */
[----:B------:R-:W-:Y:S02]  /*1310*/  ISETP.GT.AND P1, PT, R21, -0x1, !P1 ;  /* 0xffffffff1500780c */ /* 0x000fe40004f24270 */
[----:B------:R-:W-:Y:S01]  /*1320*/  IADD3.X R24, PT, PT, R19, RZ, R10, P2, P3 ;  /* 0x000000ff13187210 */ /* 0x000fe200017e640a */
[----:B------:R-:W-:Y:S01]  /*1330*/  VIADD R19, R21, 0x2 ;  /* 0x0000000215137836 */ /* 0x000fe20000000000 */
[----:B------:R-:W-:-:S02]  /*1340*/  PLOP3.LUT P1, PT, P0, P1, PT, 0x80, 0x8 ;  /* 0x000000000008781c */ /* 0x000fc40000723070 */
[----:B------:R-:W-:Y:S02]  /*1350*/  ISETP.GE.AND P2, PT, R23, UR13, PT ;  /* 0x0000000d17007c0c */ /* 0x000fe4000bf46270 */
[----:B------:R-:W-:Y:S02]  /*1360*/  ISETP.GE.AND P4, PT, R25, UR13, PT ;  /* 0x0000000d19007c0c */ /* 0x000fe4000bf86270 */
[----:B0-----:R-:W-:Y:S02]  /*1370*/  LEA R16, P3, R17, UR6, 0x2 ;  /* 0x0000000611107c11 */ /* 0x001fe4000f8610ff */
[----:B------:R-:W-:Y:S02]  /*1380*/  ISETP.GT.AND P2, PT, R23, -0x1, !P2 ;  /* 0xffffffff1700780c */ /* 0x000fe40005744270 */
[----:B------:R-:W-:Y:S02]  /*1390*/  LEA.HI.X R17, R17, UR7, R24, 0x2, P3 ;  /* 0x0000000711117c11 */ /* 0x000fe400098f1418 */
[----:B------:R-:W-:Y:S01]  /*13a0*/  ISETP.GE.AND P3, PT, R19, UR13, PT ;  /* 0x0000000d13007c0c */ /* 0x000fe2000bf66270 */
[----:B------:R-:W0:Y:S01]  /*13b0*/  @P1 LDC.64 R12, c[0x0][0x380] ;  /* 0x0000e000ff0c1b82 */ /* 0x000e220000000a00 */
[----:B------:R-:W-:Y:S01]  /*13c0*/  @P1 IMAD.IADD R21, R20, 0x1, R21 ;  /* 0x0000000114151824 */ /* 0x000fe200078e0215 */
[----:B------:R-:W-:-:S02]  /*13d0*/  PLOP3.LUT P2, PT, P0, P2, PT, 0x80, 0x8 ;  /* 0x000000000008781c */ /* 0x000fc40000745070 */
[----:B------:R-:W-:Y:S01]  /*13e0*/  ISETP.GT.AND P3, PT, R19, -0x1, !P3 ;  /* 0xffffffff1300780c */ /* 0x000fe20005f64270 */
[----:B------:R-:W-:Y:S01]  /*13f0*/  IMAD R19, R18, R11, R22 ;  /* 0x0000000b12137224 */ /* 0x000fe200078e0216 */
[----:B------:R-:W-:Y:S02]  /*1400*/  ISETP.GT.AND P4, PT, R25, -0x1, !P4 ;  /* 0xffffffff1900780c */ /* 0x000fe40006784270 */
[----:B------:R-:W-:Y:S01]  /*1410*/  PLOP3.LUT P3, PT, P0, P3, PT, 0x80, 0x8 ;  /* 0x000000000008781c */ /* 0x000fe20000767070 */
[----:B-1----:R-:W-:Y:S01]  /*1420*/  IMAD.WIDE R14, R19, 0x4, R14 ;  /* 0x00000004130e7825 */ /* 0x002fe200078e020e */
[----:B------:R-:W-:-:S04]  /*1430*/  PLOP3.LUT P4, PT, P0, P4, PT, 0x80, 0x8 ;  /* 0x000000000008781c */ /* 0x000fc80000789070 */
[----:B------:R-:W2:Y:S04]  /*1440*/  @P1 LDG.E R19, desc[UR8][R14.64] ;  /* 0x000000080e131981 */ /* 0x000ea8000c1e1900 */
[----:B------:R-:W3:Y:S04]  /*1450*/  @P2 LDG.E R23, desc[UR8][R14.64+0x4] ;  /* 0x000004080e172981 */ /* 0x000ee8000c1e1900 */
[----:B------:R-:W4:Y:S01]  /*1460*/  @P3 LDG.E R25, desc[UR8][R16.64+0x8] ;  /* 0x0000080810193981 */ /* 0x000f22000c1e1900 */
[----:B0-----:R-:W-:-:S03]  /*1470*/  @P1 IMAD.WIDE R12, R21, 0x4, R12 ;  /* 0x00000004150c1825 */ /* 0x001fc600078e020c */
[----:B------:R-:W3:Y:S04]  /*1480*/  @P2 LDG.E R21, desc[UR8][R16.64+0x4] ;  /* 0x0000040810152981 */ /* 0x000ee8000c1e1900 */
[----:B------:R-:W2:Y:S04]  /*1490*/  @P1 LDG.E R13, desc[UR8][R12.64] ;  /* 0x000000080c0d1981 */ /* 0x000ea8000c1e1900 */
[----:B------:R-:W4:Y:S04]  /*14a0*/  @P3 LDG.E R24, desc[UR8][R14.64+0x8] ;  /* 0x000008080e183981 */ /* 0x000f28000c1e1900 */
[----:B------:R-:W5:Y:S04]  /*14b0*/  @P4 LDG.E R27, desc[UR8][R16.64+0xc] ;  /* 0x00000c08101b4981 */ /* 0x000f68000c1e1900 */
[----:B------:R-:W5:Y:S01]  /*14c0*/  @P4 LDG.E R26, desc[UR8][R14.64+0xc] ;  /* 0x00000c080e1a4981 */ /* 0x000f62000c1e1900 */
[----:B------:R-:W-:-:S02]  /*14d0*/  VIADD R22, R22, 0x4 ;  /* 0x0000000416167836 */ /* 0x000fc40000000000 */
[----:B--2---:R-:W-:-:S04]  /*14e0*/  @P1 FFMA R2, R13, R19, R2 ;  /* 0x000000130d021223 */ /* 0x004fc80000000002 */
[----:B---3--:R-:W-:-:S04]  /*14f0*/  @P2 FFMA R2, R21, R23, R2 ;  /* 0x0000001715022223 */ /* 0x008fc80000000002 */
[----:B----4-:R-:W-:-:S04]  /*1500*/  @P3 FFMA R2, R25, R24, R2 ;  /* 0x0000001819023223 */ /* 0x010fc80000000002 */
[----:B-----5:R-:W-:-:S07]  /*1510*/  @P4 FFMA R2, R27, R26, R2 ;  /* 0x0000001a1b024223 */ /* 0x020fce0000000002 */
.L_x_4:
[----:B------:R-:W-:Y:S05]  /*1520*/  @!P6 BRA `(.L_x_3) ;  /* 0x0000000000c0e947 */ /* 0x000fea0003800000 */
[----:B------:R-:W-:Y:S02]  /*1530*/  ISETP.NE.AND P1, PT, R8, 0x1, PT ;  /* 0x000000010800780c */ /* 0x000fe40003f25270 */
[----:B------:R-:W-:-:S11]  /*1540*/  LOP3.LUT P3, RZ, R11, 0x1, RZ, 0xc0, !PT ;  /* 0x000000010bff7812 */ /* 0x000fd6000786c0ff */
[----:B------:R-:W-:Y:S05]  /*1550*/  @!P1 BRA `(.L_x_5) ;  /* 0x0000000000709947 */ /* 0x000fea0003800000 */
[----:B------:R-:W-:Y:S01]  /*1560*/  IADD3 R21, PT, PT, R5, R22, RZ ;  /* 0x0000001605157210 */ /* 0x000fe20007ffe0ff */
[----:B------:R-:W0:Y:S01]  /*1570*/  LDC.64 R14, c[0x0][0x388] ;  /* 0x0000e200ff0e7b82 */ /* 0x000e220000000a00 */
[----:B------:R-:W-:Y:S02]  /*1580*/  IMAD R25, R18, R11, R22 ;  /* 0x0000000b12197224 */ /* 0x000fe400078e0216 */
[C---:B------:R-:W-:Y:S01]  /*1590*/  ISETP.GE.AND P2, PT, R21.reuse, UR13, PT ;  /* 0x0000000d15007c0c */ /* 0x040fe2000bf46270 */
[----:B------:R-:W-:-:S03]  /*15a0*/  VIADD R12, R21, 0x1 ;  /* 0x00000001150c7836 */ /* 0x000fc60000000000 */
[----:B------:R-:W-:Y:S02]  /*15b0*/  ISETP.GT.AND P2, PT, R21, -0x1, !P2 ;  /* 0xffffffff1500780c */ /* 0x000fe40005744270 */
[C---:B------:R-:W-:Y:S02]  /*15c0*/  ISETP.GE.AND P1, PT, R12.reuse, UR13, PT ;  /* 0x0000000d0c007c0c */ /* 0x040fe4000bf26270 */
[----:B------:R-:W-:Y:S02]  /*15d0*/  PLOP3.LUT P2, PT, P0, P2, PT, 0x80, 0x8 ;  /* 0x000000000008781c */ /* 0x000fe40000745070 */
[----:B------:R-:W-:-:S04]  /*15e0*/  ISETP.GT.AND P1, PT, R12, -0x1, !P1 ;  /* 0xffffffff0c00780c */ /* 0x000fc80004f24270 */
[----:B------:R-:W-:-:S07]  /*15f0*/  PLOP3.LUT P1, PT, P0, P1, PT, 0x80, 0x8 ;  /* 0x000000000008781c */ /* 0x000fce0000723070 */
[----:B------:R-:W1:Y:S01]  /*1600*/  @P2 LDC.64 R16, c[0x0][0x380] ;  /* 0x0000e000ff102b82 */ /* 0x000e620000000a00 */
[----:B------:R-:W-:Y:S02]  /*1610*/  @P2 IMAD.IADD R21, R20, 0x1, R21 ;  /* 0x0000000114152824 */ /* 0x000fe400078e0215 */
[----:B0-----:R-:W-:-:S03]  /*1620*/  IMAD.WIDE R14, R25, 0x4, R14 ;  /* 0x00000004190e7825 */ /* 0x001fc600078e020e */
[----:B------:R-:W-:Y:S02]  /*1630*/  @P1 SHF.R.S32.HI R24, RZ, 0x1f, R20 ;  /* 0x0000001fff181819 */ /* 0x000fe40000011414 */
[----:B------:R-:W0:Y:S01]  /*1640*/  @P1 LDC.64 R12, c[0x0][0x380] ;  /* 0x0000e000ff0c1b82 */ /* 0x000e220000000a00 */
[----:B------:R-:W-:Y:S02]  /*1650*/  @P1 SHF.R.S32.HI R23, RZ, 0x1f, R22 ;  /* 0x0000001fff171819 */ /* 0x000fe40000011416 */
[----:B------:R-:W-:-:S04]  /*1660*/  @P1 IADD3 R19, P4, P6, R20, R22, R5 ;  /* 0x0000001614131210 */ /* 0x000fc80007e9e005 */
[----:B------:R-:W-:Y:S01]  /*1670*/  @P1 IADD3.X R24, PT, PT, R24, R23, R10, P4, P6 ;  /* 0x0000001718181210 */ /* 0x000fe200027ec40a */
[----:B-1----:R-:W-:Y:S02]  /*1680*/  @P2 IMAD.WIDE R16, R21, 0x4, R16 ;  /* 0x0000000415102825 */ /* 0x002fe400078e0210 */
[----:B------:R-:W2:Y:S04]  /*1690*/  @P1 LDG.E R21, desc[UR8][R14.64+0x4] ;  /* 0x000004080e151981 */ /* 0x000ea8000c1e1900 */
[----:B------:R-:W3:Y:S01]  /*16a0*/  @P2 LDG.E R17, desc[UR8][R16.64] ;  /* 0x0000000810112981 */ /* 0x000ee2000c1e1900 */
[----:B0-----:R-:W-:-:S04]  /*16b0*/  @P1 LEA R12, P4, R19, R12, 0x2 ;  /* 0x0000000c130c1211 */ /* 0x001fc800078810ff */
[----:B------:R-:W-:Y:S02]  /*16c0*/  @P1 LEA.HI.X R13, R19, R13, R24, 0x2, P4 ;  /* 0x0000000d130d1211 */ /* 0x000fe400020f1418 */
[----:B------:R-:W3:Y:S04]  /*16d0*/  @P2 LDG.E R19, desc[UR8][R14.64] ;  /* 0x000000080e132981 */ /* 0x000ee8000c1e1900 */
[----:B------:R-:W2:Y:S01]  /*16e0*/  @P1 LDG.E R13, desc[UR8][R12.64+0x4] ;  /* 0x000004080c0d1981 */ /* 0x000ea2000c1e1900 */
[----:B------:R-:W-:Y:S02]  /*16f0*/  VIADD R22, R22, 0x2 ;  /* 0x0000000216167836 */ /* 0x000fe40000000000 */
[----:B---3--:R-:W-:-:S04]  /*1700*/  @P2 FFMA R2, R17, R19, R2 ;  /* 0x0000001311022223 */ /* 0x008fc80000000002 */
[----:B--2---:R-:W-:-:S07]  /*1710*/  @P1 FFMA R2, R13, R21, R2 ;  /* 0x000000150d021223 */ /* 0x004fce0000000002 */
.L_x_5:
[----:B------:R-:W-:Y:S05]  /*1720*/  @!P3 BRA `(.L_x_3) ;  /* 0x000000000040b947 */ /* 0x000fea0003800000 */
[----:B------:R-:W-:Y:S01]  /*1730*/  IMAD.IADD R17, R5, 0x1, R22 ;  /* 0x0000000105117824 */ /* 0x000fe200078e0216 */
[----:B------:R-:W-:Y:S04]  /*1740*/  BSSY.RECONVERGENT B0, `(.L_x_3) ;  /* 0x000000e000007945 */ /* 0x000fe80003800200 */
[----:B------:R-:W-:-:S04]  /*1750*/  ISETP.GE.AND P1, PT, R17, UR13, PT ;  /* 0x0000000d11007c0c */ /* 0x000fc8000bf26270 */
[----:B------:R-:W-:-:S04]  /*1760*/  ISETP.GT.AND P1, PT, R17, -0x1, !P1 ;  /* 0xffffffff1100780c */ /* 0x000fc80004f24270 */
[----:B------:R-:W-:-:S13]  /*1770*/  PLOP3.LUT P1, PT, P0, P1, PT, 0x80, 0x8 ;  /* 0x000000000008781c */ /* 0x000fda0000723070 */
[----:B------:R-:W-:Y:S05]  /*1780*/  @!P1 BRA `(.L_x_6) ;  /* 0x0000000000249947 */ /* 0x000fea0003800000 */
[----:B------:R-:W0:Y:S01]  /*1790*/  LDC.64 R14, c[0x0][0x380] ;  /* 0x0000e000ff0e7b82 */ /* 0x000e220000000a00 */
[----:B------:R-:W-:Y:S02]  /*17a0*/  IMAD.IADD R17, R20, 0x1, R17 ;  /* 0x0000000114117824 */ /* 0x000fe400078e0211 */
[----:B------:R-:W-:-:S05]  /*17b0*/  IMAD R11, R18, R11, R22 ;  /* 0x0000000b120b7224 */ /* 0x000fca00078e0216 */
[----:B------:R-:W1:Y:S01]  /*17c0*/  LDC.64 R12, c[0x0][0x388] ;  /* 0x0000e200ff0c7b82 */ /* 0x000e620000000a00 */
[----:B0-----:R-:W-:-:S06]  /*17d0*/  IMAD.WIDE R14, R17, 0x4, R14 ;  /* 0x00000004110e7825 */ /* 0x001fcc00078e020e */
[----:B------:R-:W2:Y:S01]  /*17e0*/  LDG.E R15, desc[UR8][R14.64] ;  /* 0x000000080e0f7981 */ /* 0x000ea2000c1e1900 */
[----:B-1----:R-:W-:-:S06]  /*17f0*/  IMAD.WIDE R12, R11, 0x4, R12 ;  /* 0x000000040b0c7825 */ /* 0x002fcc00078e020c */
[----:B------:R-:W2:Y:S02]  /*1800*/  LDG.E R12, desc[UR8][R12.64] ;  /* 0x000000080c0c7981 */ /* 0x000ea4000c1e1900 */
[----:B--2---:R-:W-:-:S07]  /*1810*/  FFMA R2, R15, R12, R2 ;  /* 0x0000000c0f027223 */ /* 0x004fce0000000002 */
.L_x_6:
[----:B------:R-:W-:Y:S05]  /*1820*/  BSYNC.RECONVERGENT B0 ;  /* 0x0000000000007941 */ /* 0x000fea0003800200 */
.L_x_3:
[----:B------:R-:W-:Y:S05]  /*1830*/  @P5 BRA `(.L_x_7) ;  /* 0xfffffff400105947 */ /* 0x000fea000383ffff */
.L_x_0:
[----:B------:R-:W0:Y:S02]  /*1840*/  LDC.64 R4, c[0x0][0x390] ;  /* 0x0000e400ff047b82 */ /* 0x000e240000000a00 */
[----:B0-----:R-:W-:-:S05]  /*1850*/  IMAD.WIDE R4, R0, 0x4, R4 ;  /* 0x0000000400047825 */ /* 0x001fca00078e0204 */
[----:B------:R-:W-:Y:S01]  /*1860*/  STG.E desc[UR8][R4.64], R2 ;  /* 0x0000000204007986 */ /* 0x000fe2000c101908 */
[----:B------:R-:W-:Y:S05]  /*1870*/  EXIT ;  /* 0x000000000000794d */ /* 0x000fea0003800000 */
.L_x_8:
[----:B------:R-:W-:-:S00]  /*1880*/  BRA `(.L_x_8) ;  /* 0xfffffffc00fc7947 */ /* 0x000fc0000383ffff */
[----:B------:R-:W-:-:S00]  /*1890*/  NOP ;  /* 0x0000000000007918 */ /* 0x000fc00000000000 */
        /* <DEDUP_REMOVED lines=14> */
.L_x_35:


//--------------------- .text._Z28winograd_f23_transform_inputPKfPfiiii --------------------------
	.section	.text._Z28winograd_f23_transform_inputPKfPfiiii,"ax",@progbits
	.align	128
        .global         _Z28winograd_f23_transform_inputPKfPfiiii
        .type           _Z28winograd_f23_transform_inputPKfPfiiii,@function
        .size           _Z28winograd_f23_transform_inputPKfPfiiii,(.L_x_36 - _Z28winograd_f23_transform_inputPKfPfiiii)
        .other          _Z28winograd_f23_transform_inputPKfPfiiii,@"STO_CUDA_ENTRY STV_DEFAULT"
_Z28winograd_f23_transform_inputPKfPfiiii:
.text._Z28winograd_f23_transform_inputPKfPfiiii:
[----:B------:R-:W-:Y:S01]  /*0000*/  LDC R1, c[0x0][0x37c] ;  /* 0x0000df00ff017b82 */ /* 0x000fe20000000800 */
[----:B------:R-:W-:Y:S05]  /*0010*/  EXIT ;  /* 0x000000000000794d */ /* 0x000fea0003800000 */
.L_x_9:
        /* <DEDUP_REMOVED lines=14> */
.L_x_36:


//--------------------- .text._Z12conv2d_tiledPKfS0_S0_Pfiiiiiiii --------------------------
	.section	.text._Z12conv2d_tiledPKfS0_S0_Pfiiiiiiii,"ax",@progbits
	.align	128
        .global         _Z12conv2d_tiledPKfS0_S0_Pfiiiiiiii
        .type           _Z12conv2d_tiledPKfS0_S0_Pfiiiiiiii,@function
        .size           _Z12conv2d_tiledPKfS0_S0_Pfiiiiiiii,(.L_x_37 - _Z12conv2d_tiledPKfS0_S0_Pfiiiiiiii)
        .other          _Z12conv2d_tiledPKfS0_S0_Pfiiiiiiii,@"STO_CUDA_ENTRY STV_DEFAULT"
_Z12conv2d_tiledPKfS0_S0_Pfiiiiiiii:
.text._Z12conv2d_tiledPKfS0_S0_Pfiiiiiiii:
[----:B------:R-:W-:Y:S08]  /*0000*/  LDC R1, c[0x0][0x37c] ;  /* 0x0000df00ff017b82 */ /* 0x000ff00000000800 */
[----:B------:R-:W0:Y:S01]  /*0010*/  LDC.64 R2, c[0x0][0x3b8] ;  /* 0x0000ee00ff027b82 */ /* 0x000e220000000a00 */
[----:B------:R-:W1:Y:S01]  /*0020*/  LDCU UR8, c[0x0][0x3ac] ;  /* 0x00007580ff0877ac */ /* 0x000e620008000800 */
[----:B------:R-:W2:Y:S06]  /*0030*/  S2R R17, SR_CTAID.Y ;  /* 0x0000000000117919 */ /* 0x000eac0000002600 */
[----:B------:R-:W1:Y:S08]  /*0040*/  LDC R7, c[0x0][0x3b4] ;  /* 0x0000ed00ff077b82 */ /* 0x000e700000000800 */
[----:B------:R-:W3:Y:S01]  /*0050*/  LDC R0, c[0x0][0x3b0] ;  /* 0x0000ec00ff007b82 */ /* 0x000ee20000000800 */
[----:B0-----:R-:W-:-:S04]  /*0060*/  IABS R5, R2 ;  /* 0x0000000200057213 */ /* 0x001fc80000000000 */
[----:B------:R-:W0:Y:S01]  /*0070*/  I2F.RP R6, R5 ;  /* 0x0000000500067306 */ /* 0x000e220000209400 */
[----:B-1----:R-:W-:-:S05]  /*0080*/  IADD3 R4, PT, PT, -R7, UR8, RZ ;  /* 0x0000000807047c10 */ /* 0x002fca000fffe1ff */
[----:B------:R-:W-:Y:S01]  /*0090*/  IMAD R11, R3, 0x2, R4 ;  /* 0x00000002030b7824 */ /* 0x000fe200078e0204 */
[----:B---3--:R-:W-:-:S04]  /*00a0*/  IADD3 R10, PT, PT, -R7, R0, RZ ;  /* 0x00000000070a7210 */ /* 0x008fc80007ffe1ff */
[----:B------:R-:W-:Y:S01]  /*00b0*/  IABS R4, R11 ;  /* 0x0000000b00047213 */ /* 0x000fe20000000000 */
[----:B0-----:R-:W0:Y:S01]  /*00c0*/  MUFU.RCP R6, R6 ;  /* 0x0000000600067308 */ /* 0x001e220000001000 */
[----:B------:R-:W-:Y:S02]  /*00d0*/  LEA R13, R3, R10, 0x1 ;  /* 0x0000000a030d7211 */ /* 0x000fe400078e08ff */
[----:B------:R-:W-:-:S04]  /*00e0*/  LOP3.LUT R11, R11, R2, RZ, 0x3c, !PT ;  /* 0x000000020b0b7212 */ /* 0x000fc800078e3cff */
[----:B------:R-:W-:Y:S02]  /*00f0*/  ISETP.GE.AND P1, PT, R11, RZ, PT ;  /* 0x000000ff0b00720c */ /* 0x000fe40003f26270 */
[----:B0-----:R-:W-:-:S04]  /*0100*/  IADD3 R8, PT, PT, R6, 0xffffffe, RZ ;  /* 0x0ffffffe06087810 */ /* 0x001fc80007ffe0ff */
[----:B------:R0:W1:Y:S02]  /*0110*/  F2I.FTZ.U32.TRUNC.NTZ R9, R8 ;  /* 0x0000000800097305 */ /* 0x000064000021f000 */
[----:B0-----:R-:W-:Y:S02]  /*0120*/  IMAD.MOV.U32 R8, RZ, RZ, RZ ;  /* 0x000000ffff087224 */ /* 0x001fe400078e00ff */
[----:B-1----:R-:W-:-:S04]  /*0130*/  IMAD.MOV R12, RZ, RZ, -R9 ;  /* 0x000000ffff0c7224 */ /* 0x002fc800078e0a09 */
[----:B------:R-:W-:Y:S01]  /*0140*/  IMAD R15, R12, R5, RZ ;  /* 0x000000050c0f7224 */ /* 0x000fe200078e02ff */
[----:B------:R-:W-:Y:S02]  /*0150*/  IABS R12, R13 ;  /* 0x0000000d000c7213 */ /* 0x000fe40000000000 */
[----:B------:R-:W-:Y:S01]  /*0160*/  LOP3.LUT R13, R13, R2, RZ, 0x3c, !PT ;  /* 0x000000020d0d7212 */ /* 0x000fe200078e3cff */
[----:B------:R-:W-:Y:S02]  /*0170*/  IMAD.HI.U32 R8, R9, R15, R8 ;  /* 0x0000000f09087227 */ /* 0x000fe400078e0008 */
[----:B------:R-:W0:Y:S04]  /*0180*/  S2R R15, SR_CTAID.X ;  /* 0x00000000000f7919 */ /* 0x000e280000002500 */
[----:B------:R-:W-:-:S04]  /*0190*/  IMAD.HI.U32 R9, R8, R4, RZ ;  /* 0x0000000408097227 */ /* 0x000fc800078e00ff */
[----:B------:R-:W-:Y:S01]  /*01a0*/  IMAD.HI.U32 R10, R8, R12, RZ ;  /* 0x0000000c080a7227 */ /* 0x000fe200078e00ff */
[----:B------:R-:W-:-:S03]  /*01b0*/  IADD3 R8, PT, PT, -R9, RZ, RZ ;  /* 0x000000ff09087210 */ /* 0x000fc60007ffe1ff */
[----:B------:R-:W-:Y:S02]  /*01c0*/  IMAD.MOV R6, RZ, RZ, -R10 ;  /* 0x000000ffff067224 */ /* 0x000fe400078e0a0a */
[C---:B------:R-:W-:Y:S02]  /*01d0*/  IMAD R8, R5.reuse, R8, R4 ;  /* 0x0000000805087224 */ /* 0x040fe400078e0204 */
[C---:B------:R-:W-:Y:S01]  /*01e0*/  IMAD R12, R5.reuse, R6, R12 ;  /* 0x00000006050c7224 */ /* 0x040fe200078e020c */
[----:B------:R-:W0:Y:S02]  /*01f0*/  S2R R4, SR_TID.X ;  /* 0x0000000000047919 */ /* 0x000e240000002100 */
[C---:B------:R-:W-:Y:S02]  /*0200*/  ISETP.GT.U32.AND P0, PT, R5.reuse, R8, PT ;  /* 0x000000080500720c */ /* 0x040fe40003f04070 */
[----:B------:R-:W-:Y:S01]  /*0210*/  ISETP.GT.U32.AND P2, PT, R5, R12, PT ;  /* 0x0000000c0500720c */ /* 0x000fe20003f44070 */
[----:B------:R-:W2:Y:S10]  /*0220*/  S2R R6, SR_TID.Y ;  /* 0x0000000000067919 */ /* 0x000eb40000002200 */
[----:B------:R-:W-:-:S02]  /*0230*/  @!P0 IADD3 R8, PT, PT, R8, -R5, RZ ;  /* 0x8000000508088210 */ /* 0x000fc40007ffe0ff */
[----:B------:R-:W-:Y:S01]  /*0240*/  @!P2 IMAD.IADD R12, R12, 0x1, -R5 ;  /* 0x000000010c0ca824 */ /* 0x000fe200078e0a05 */
[----:B------:R-:W-:Y:S01]  /*0250*/  @!P0 IADD3 R9, PT, PT, R9, 0x1, RZ ;  /* 0x0000000109098810 */ /* 0x000fe20007ffe0ff */
[----:B------:R-:W-:Y:S01]  /*0260*/  @!P2 VIADD R10, R10, 0x1 ;  /* 0x000000010a0aa836 */ /* 0x000fe20000000000 */
[-C--:B------:R-:W-:Y:S02]  /*0270*/  ISETP.GE.U32.AND P3, PT, R8, R5.reuse, PT ;  /* 0x000000050800720c */ /* 0x080fe40003f66070 */
[----:B------:R-:W-:Y:S02]  /*0280*/  ISETP.GE.U32.AND P4, PT, R12, R5, PT ;  /* 0x000000050c00720c */ /* 0x000fe40003f86070 */
[----:B------:R-:W-:Y:S01]  /*0290*/  ISETP.GE.AND P0, PT, R13, RZ, PT ;  /* 0x000000ff0d00720c */ /* 0x000fe20003f06270 */
[----:B------:R-:W1:Y:S01]  /*02a0*/  LDC R5, c[0x0][0x3a8] ;  /* 0x0000ea00ff057b82 */ /* 0x000e620000000800 */
[----:B------:R-:W-:Y:S02]  /*02b0*/  ISETP.NE.AND P2, PT, R2, RZ, PT ;  /* 0x000000ff0200720c */ /* 0x000fe40003f45270 */
[----:B------:R-:W-:Y:S01]  /*02c0*/  LOP3.LUT R8, RZ, R2, RZ, 0x33, !PT ;  /* 0x00000002ff087212 */ /* 0x000fe200078e33ff */
[----:B0-----:R-:W-:-:S04]  /*02d0*/  IMAD R13, R15, 0x10, R4 ;  /* 0x000000100f0d7824 */ /* 0x001fc800078e0204 */
[----:B------:R-:W-:Y:S02]  /*02e0*/  @P3 IADD3 R9, PT, PT, R9, 0x1, RZ ;  /* 0x0000000109093810 */ /* 0x000fe40007ffe0ff */
[----:B------:R-:W-:Y:S02]  /*02f0*/  @P4 VIADD R10, R10, 0x1 ;  /* 0x000000010a0a4836 */ /* 0x000fe40000000000 */
[----:B------:R-:W-:Y:S02]  /*0300*/  @!P1 IADD3 R9, PT, PT, -R9, RZ, RZ ;  /* 0x000000ff09099210 */ /* 0x000fe40007ffe1ff */
[----:B------:R-:W-:Y:S01]  /*0310*/  @!P0 IMAD.MOV R10, RZ, RZ, -R10 ;  /* 0x000000ffff0a8224 */ /* 0x000fe200078e0a0a */
[----:B--2---:R-:W-:Y:S02]  /*0320*/  LEA R16, R17, R6, 0x4 ;  /* 0x0000000611107211 */ /* 0x004fe400078e20ff */
[C---:B------:R-:W-:Y:S02]  /*0330*/  SEL R9, R8.reuse, R9, !P2 ;  /* 0x0000000908097207 */ /* 0x040fe40005000000 */
[----:B------:R-:W-:-:S02]  /*0340*/  SEL R10, R8, R10, !P2 ;  /* 0x0000000a080a7207 */ /* 0x000fc40005000000 */
[----:B------:R-:W-:-:S04]  /*0350*/  ISETP.GT.AND P0, PT, R16, R9, PT ;  /* 0x000000091000720c */ /* 0x000fc80003f04270 */
[----:B------:R-:W-:-:S04]  /*0360*/  ISETP.GT.OR P0, PT, R13, R10, P0 ;  /* 0x0000000a0d00720c */ /* 0x000fc80000704670 */
[----:B-1----:R-:W-:-:S13]  /*0370*/  ISETP.LT.OR P0, PT, R5, 0x1, P0 ;  /* 0x000000010500780c */ /* 0x002fda0000701670 */
[----:B------:R-:W-:Y:S05]  /*0380*/  @P0 EXIT ;  /* 0x000000000000094d */ /* 0x000fea0003800000 */
[----:B------:R-:W0:Y:S01]  /*0390*/  S2UR UR5, SR_CgaCtaId ;  /* 0x00000000000579c3 */ /* 0x000e220000008800 */
[----:B------:R-:W1:Y:S01]  /*03a0*/  LDCU.64 UR6, c[0x0][0x388] ;  /* 0x00007100ff0677ac */ /* 0x000e620008000a00 */
[-CC-:B------:R-:W-:Y:S01]  /*03b0*/  IMAD R5, R13, R2.reuse, -R3.reuse ;  /* 0x000000020d057224 */ /* 0x180fe200078e0a03 */
[C---:B------:R-:W-:Y:S01]  /*03c0*/  LOP3.LUT R11, R7.reuse, 0x7, RZ, 0xc0, !PT ;  /* 0x00000007070b7812 */ /* 0x040fe200078ec0ff */
[----:B------:R-:W-:Y:S01]  /*03d0*/  IMAD R3, R16, R2, -R3 ;  /* 0x0000000210037224 */ /* 0x000fe200078e0a03 */
[----:B------:R-:W-:Y:S01]  /*03e0*/  UMOV UR4, 0x400 ;  /* 0x0000040000047882 */ /* 0x000fe20000000000 */
[----:B------:R-:W-:Y:S01]  /*03f0*/  LOP3.LUT R12, R7, 0xf, RZ, 0xc0, !PT ;  /* 0x0000000f070c7812 */ /* 0x000fe200078ec0ff */
[----:B------:R-:W-:Y:S01]  /*0400*/  VIADD R10, R10, 0x1 ;  /* 0x000000010a0a7836 */ /* 0x000fe20000000000 */
[----:B------:R-:W2:Y:S01]  /*0410*/  S2UR UR12, SR_CTAID.Z ;  /* 0x00000000000c79c3 */ /* 0x000ea20000002700 */
[----:B------:R-:W-:Y:S01]  /*0420*/  IADD3 R5, PT, PT, R5, R4, RZ ;  /* 0x0000000405057210 */ /* 0x000fe20007ffe0ff */
[----:B------:R-:W3:Y:S01]  /*0430*/  LDCU.64 UR10, c[0x0][0x358] ;  /* 0x00006b00ff0a77ac */ /* 0x000ee20008000a00 */
[----:B------:R-:W-:Y:S01]  /*0440*/  IADD3 R3, PT, PT, R3, R6, RZ ;  /* 0x0000000603037210 */ /* 0x000fe20007ffe0ff */
[----:B------:R-:W-:Y:S01]  /*0450*/  VIADD R2, R12, 0xffffffff ;  /* 0xffffffff0c027836 */ /* 0x000fe20000000000 */
[----:B------:R-:W-:Y:S01]  /*0460*/  IADD3 R8, PT, PT, R11, -0x1, RZ ;  /* 0xffffffff0b087810 */ /* 0x000fe20007ffe0ff */
[----:B------:R-:W-:Y:S01]  /*0470*/  HFMA2 R6, -RZ, RZ, 0, 0 ;  /* 0x00000000ff067431 */ /* 0x000fe200000001ff */
[----:B------:R-:W-:-:S02]  /*0480*/  ISETP.GE.AND P0, PT, R5, R0, PT ;  /* 0x000000000500720c */ /* 0x000fc40003f06270 */
[----:B------:R-:W-:Y:S02]  /*0490*/  ISETP.GE.AND P1, PT, R3, UR8, PT ;  /* 0x0000000803007c0c */ /* 0x000fe4000bf26270 */
[----:B------:R-:W-:Y:S01]  /*04a0*/  ISETP.GE.U32.AND P2, PT, R8, 0x3, PT ;  /* 0x000000030800780c */ /* 0x000fe20003f46070 */
[----:B-1----:R-:W-:Y:S01]  /*04b0*/  UIADD3 UR6, UP0, UPT, UR6, 0x20, URZ ;  /* 0x0000002006067890 */ /* 0x002fe2000ff1e0ff */
[----:B------:R-:W-:Y:S02]  /*04c0*/  LOP3.LUT R8, R7, 0x7ffffff0, RZ, 0xc0, !PT ;  /* 0x7ffffff007087812 */ /* 0x000fe400078ec0ff */
[----:B------:R-:W-:Y:S01]  /*04d0*/  ISETP.GT.AND P0, PT, R5, -0x1, !P0 ;  /* 0xffffffff0500780c */ /* 0x000fe20004704270 */
[----:B0-----:R-:W-:Y:S01]  /*04e0*/  ULEA UR4, UR5, UR4, 0x18 ;  /* 0x0000000405047291 */ /* 0x001fe2000f8ec0ff */
[----:B------:R-:W-:Y:S01]  /*04f0*/  ISETP.GT.AND P1, PT, R3, -0x1, !P1 ;  /* 0xffffffff0300780c */ /* 0x000fe20004f24270 */
[----:B------:R-:W-:Y:S01]  /*0500*/  IMAD.MOV R5, RZ, RZ, -R8 ;  /* 0x000000ffff057224 */ /* 0x000fe200078e0a08 */
[----:B------:R-:W-:Y:S01]  /*0510*/  ISETP.GE.U32.AND P3, PT, R2, 0x7, PT ;  /* 0x000000070200780c */ /* 0x000fe20003f66070 */
[----:B------:R-:W-:Y:S01]  /*0520*/  UIADD3.X UR7, UPT, UPT, URZ, UR7, URZ, UP0, !UPT ;  /* 0x00000007ff077290 */ /* 0x000fe200087fe4ff */
[----:B------:R-:W-:-:S02]  /*0530*/  IADD3 R9, PT, PT, R9, 0x1, RZ ;  /* 0x0000000109097810 */ /* 0x000fc40007ffe0ff */
[----:B------:R-:W-:Y:S02]  /*0540*/  LEA R4, R4, UR4, 0x2 ;  /* 0x0000000404047c11 */ /* 0x000fe4000f8e10ff */
[----:B------:R-:W-:Y:S02]  /*0550*/  PLOP3.LUT P0, PT, P0, P1, PT, 0x80, 0x8 ;  /* 0x000000000008781c */ /* 0x000fe40000703070 */
[----:B------:R-:W-:Y:S02]  /*0560*/  LOP3.LUT R7, R7, 0x3, RZ, 0xc0, !PT ;  /* 0x0000000307077812 */ /* 0x000fe400078ec0ff */
[----:B--23--:R-:W-:-:S09]  /*0570*/  IADD3 R4, PT, PT, R4, 0x20, RZ ;  /* 0x0000002004047810 */ /* 0x00cfd20007ffe0ff */
.L_x_23:
[----:B0-----:R-:W0:Y:S01]  /*0580*/  LDCU.64 UR4, c[0x0][0x390] ;  /* 0x00007200ff0477ac */ /* 0x001e220008000a00 */
[----:B------:R-:W-:Y:S01]  /*0590*/  MOV R2, RZ ;  /* 0x000000ff00027202 */ /* 0x000fe20000000f00 */
[----:B-1----:R-:W1:Y:S01]  /*05a0*/  LDCU UR8, c[0x0][0x3a4] ;  /* 0x00007480ff0877ac */ /* 0x002e620008000800 */
[----:B0-----:R-:W-:-:S04]  /*05b0*/  UISETP.NE.U32.AND UP0, UPT, UR4, URZ, UPT ;  /* 0x000000ff0400728c */ /* 0x001fc8000bf05070 */
[----:B------:R-:W-:Y:S02]  /*05c0*/  UISETP.NE.AND.EX UP0, UPT, UR5, URZ, UPT, UP0 ;  /* 0x000000ff0500728c */ /* 0x000fe4000bf05300 */
[----:B-1----:R-:W-:-:S07]  /*05d0*/  UISETP.GE.AND UP1, UPT, UR8, 0x1, UPT ;  /* 0x000000010800788c */ /* 0x002fce000bf26270 */
[----:B------:R-:W-:Y:S05]  /*05e0*/  BRA.U !UP0, `(.L_x_10) ;  /* 0x00000001080c7547 */ /* 0x000fea000b800000 */
[----:B------:R-:W0:Y:S02]  /*05f0*/  LDC.64 R2, c[0x0][0x390] ;  /* 0x0000e400ff027b82 */ /* 0x000e240000000a00 */
[----:B0-----:R-:W-:-:S06]  /*0600*/  IMAD.WIDE.U32 R2, R6, 0x4, R2 ;  /* 0x0000000406027825 */ /* 0x001fcc00078e0002 */
[----:B------:R0:W5:Y:S02]  /*0610*/  LDG.E R2, desc[UR10][R2.64] ;  /* 0x0000000a02027981 */ /* 0x000164000c1e1900 */
.L_x_10:
[----:B------:R-:W-:Y:S05]  /*0620*/  BRA.U !UP1, `(.L_x_11) ;  /* 0x0000000d09087547 */ /* 0x000fea000b800000 */
[----:B------:R-:W-:-:S05]  /*0630*/  UMOV UR4, URZ ;  /* 0x000000ff00047c82 */ /* 0x000fca0008000000 */
.L_x_22:
[----:B0-----:R-:W0:Y:S01]  /*0640*/  S2R R3, SR_TID.Y ;  /* 0x0000000000037919 */ /* 0x001e220000002200 */
[----:B------:R-:W-:Y:S01]  /*0650*/  BSSY.RECONVERGENT B0, `(.L_x_12) ;  /* 0x000001b000007945 */ /* 0x000fe20003800200 */
[----:B------:R-:W0:Y:S02]  /*0660*/  S2R R0, SR_TID.X ;  /* 0x0000000000007919 */ /* 0x000e240000002100 */
[----:B0-----:R-:W-:-:S13]  /*0670*/  LOP3.LUT P1, RZ, R0, 0x3f0, R3, 0xc8, !PT ;  /* 0x000003f000ff7812 */ /* 0x001fda000782c803 */
[----:B-1----:R-:W-:Y:S05]  /*0680*/  @P1 BRA `(.L_x_13) ;  /* 0x00000000005c1947 */ /* 0x002fea0003800000 */
[----:B------:R-:W0:Y:S01]  /*0690*/  S2UR UR8, SR_CgaCtaId ;  /* 0x00000000000879c3 */ /* 0x000e220000008800 */
[----:B------:R-:W-:Y:S01]  /*06a0*/  UMOV UR5, 0x400 ;  /* 0x0000040000057882 */ /* 0x000fe20000000000 */
[----:B------:R-:W-:Y:S01]  /*06b0*/  IMAD R14, R3, 0x10, R0 ;  /* 0x00000010030e7824 */ /* 0x000fe200078e0200 */
[----:B0-----:R-:W-:-:S06]  /*06c0*/  ULEA UR5, UR8, UR5, 0x18 ;  /* 0x0000000508057291 */ /* 0x001fcc000f8ec0ff */
[----:B------:R-:W-:Y:S01]  /*06d0*/  LEA R21, R14, UR5, 0x2 ;  /* 0x000000050e157c11 */ /* 0x000fe2000f8e10ff */
[----:B------:R-:W-:Y:S06]  /*06e0*/  @!P0 BRA `(.L_x_14) ;  /* 0x0000000000408947 */ /* 0x000fec0003800000 */
[----:B------:R-:W0:Y:S01]  /*06f0*/  LDC.64 R14, c[0x0][0x3b8] ;  /* 0x0000ee00ff0e7b82 */ /* 0x000e220000000a00 */
[----:B------:R-:W1:Y:S01]  /*0700*/  LDCU UR5, c[0x0][0x3a4] ;  /* 0x00007480ff0577ac */ /* 0x000e620008000800 */
[----:B------:R-:W2:Y:S06]  /*0710*/  LDCU UR8, c[0x0][0x3b0] ;  /* 0x00007600ff0877ac */ /* 0x000eac0008000800 */
[----:B------:R-:W3:Y:S08]  /*0720*/  LDC R17, c[0x0][0x3ac] ;  /* 0x0000eb00ff117b82 */ /* 0x000ef00000000800 */
[----:B------:R-:W4:Y:S01]  /*0730*/  LDC.64 R18, c[0x0][0x380] ;  /* 0x0000e000ff127b82 */ /* 0x000f220000000a00 */
[----:B-1----:R-:W-:Y:S01]  /*0740*/  UIMAD UR5, UR12, UR5, UR4 ;  /* 0x000000050c0572a4 */ /* 0x002fe2000f8e0204 */
[----:B0-----:R-:W-:-:S02]  /*0750*/  IMAD R20, R16, R14, -R15 ;  /* 0x0000000e10147224 */ /* 0x001fc400078e0a0f */
[----:B------:R-:W-:-:S03]  /*0760*/  IMAD R15, R13, R14, -R15 ;  /* 0x0000000e0d0f7224 */ /* 0x000fc600078e0a0f */
[----:B------:R-:W-:Y:S02]  /*0770*/  IADD3 R14, PT, PT, R20, R3, RZ ;  /* 0x00000003140e7210 */ /* 0x000fe40007ffe0ff */
[----:B------:R-:W-:-:S03]  /*0780*/  IADD3 R15, PT, PT, R15, R0, RZ ;  /* 0x000000000f0f7210 */ /* 0x000fc60007ffe0ff */
[----:B---3--:R-:W-:-:S04]  /*0790*/  IMAD R14, R17, UR5, R14 ;  /* 0x00000005110e7c24 */ /* 0x008fc8000f8e020e */
[----:B--2---:R-:W-:-:S04]  /*07a0*/  IMAD R15, R14, UR8, R15 ;  /* 0x000000080e0f7c24 */ /* 0x004fc8000f8e020f */
[----:B----4-:R-:W-:-:S06]  /*07b0*/  IMAD.WIDE R18, R15, 0x4, R18 ;  /* 0x000000040f127825 */ /* 0x010fcc00078e0212 */
[----:B------:R-:W2:Y:S04]  /*07c0*/  LDG.E R18, desc[UR10][R18.64] ;  /* 0x0000000a12127981 */ /* 0x000ea8000c1e1900 */
[----:B--2---:R0:W-:Y:S01]  /*07d0*/  STS [R21], R18 ;  /* 0x0000001215007388 */ /* 0x0041e20000000800 */
[----:B------:R-:W-:Y:S05]  /*07e0*/  BRA `(.L_x_13) ;  /* 0x0000000000047947 */ /* 0x000fea0003800000 */
.L_x_14:
[----:B------:R1:W-:Y:S02]  /*07f0*/  STS [R21], RZ ;  /* 0x000000ff15007388 */ /* 0x0003e40000000800 */
.L_x_13:
[----:B------:R-:W-:Y:S05]  /*0800*/  BSYNC.RECONVERGENT B0 ;  /* 0x0000000000007941 */ /* 0x000fea0003800200 */
.L_x_12:
[----:B------:R-:W2:Y:S02]  /*0810*/  LDCU UR5, c[0x0][0x3b4] ;  /* 0x00007680ff0577ac */ /* 0x000ea40008000800 */
[----:B--2---:R-:W-:Y:S01]  /*0820*/  UISETP.GE.AND UP0, UPT, UR5, 0x1, UPT ;  /* 0x000000010500788c */ /* 0x004fe2000bf06270 */
[----:B------:R-:W-:Y:S08]  /*0830*/  BAR.SYNC.DEFER_BLOCKING 0x0 ;  /* 0x0000000000007b1d */ /* 0x000ff00000010000 */
[----:B------:R-:W-:Y:S05]  /*0840*/  BRA.U !UP0, `(.L_x_15) ;  /* 0x0000000908707547 */ /* 0x000fea000b800000 */
[----:B------:R-:W-:-:S05]  /*0850*/  UMOV UR5, URZ ;  /* 0x000000ff00057c82 */ /* 0x000fca0008000000 */
.L_x_21:
[----:B------:R-:W2:Y:S01]  /*0860*/  LDC R14, c[0x0][0x3b4] ;  /* 0x0000ed00ff0e7b82 */ /* 0x000ea20000000800 */
[----:B------:R-:W-:-:S07]  /*0870*/  HFMA2 R19, -RZ, RZ, 0, 0 ;  /* 0x00000000ff137431 */ /* 0x000fce00000001ff */
[----:B------:R-:W3:Y:S01]  /*0880*/  LDC R15, c[0x0][0x3a4] ;  /* 0x0000e900ff0f7b82 */ /* 0x000ee20000000800 */
[----:B--2---:R-:W-:Y:S01]  /*0890*/  ISETP.GE.U32.AND P4, PT, R14, 0x10, PT ;  /* 0x000000100e00780c */ /* 0x004fe20003f86070 */
[----:B---3--:R-:W-:Y:S02]  /*08a0*/  IMAD R17, R6, R15, UR4 ;  /* 0x0000000406117e24 */ /* 0x008fe4000f8e020f */
[----:B------:R-:W-:Y:S02]  /*08b0*/  VIADD R15, R3, UR5 ;  /* 0x00000005030f7c36 */ /* 0x000fe40008000000 */
[----:B------:R-:W-:Y:S01]  /*08c0*/  IMAD R17, R17, R14, UR5 ;  /* 0x0000000511117e24 */ /* 0x000fe2000f8e020e */
[----:B------:R-:W-:Y:S02]  /*08d0*/  UIADD3 UR5, UPT, UPT, UR5, 0x1, URZ ;  /* 0x0000000105057890 */ /* 0x000fe4000fffe0ff */
[----:B0-----:R-:W-:Y:S01]  /*08e0*/  LEA R18, R15, R0, 0x4 ;  /* 0x000000000f127211 */ /* 0x001fe200078e20ff */
[----:B------:R-:W-:-:S03]  /*08f0*/  IMAD R17, R17, R14, RZ ;  /* 0x0000000e11117224 */ /* 0x000fc600078e02ff */
[----:B------:R-:W-:Y:S01]  /*0900*/  ISETP.NE.AND P1, PT, R14, UR5, PT ;  /* 0x000000050e007c0c */ /* 0x000fe2000bf25270 */
[----:B------:R-:W-:-:S12]  /*0910*/  @!P4 BRA `(.L_x_16) ;  /* 0x0000000000f0c947 */ /* 0x000fd80003800000 */
[----:B------:R-:W-:Y:S01]  /*0920*/  IMAD R20, R15, 0x40, R4 ;  /* 0x000000400f147824 */ /* 0x000fe200078e0204 */
[----:B------:R-:W-:Y:S02]  /*0930*/  MOV R19, R17 ;  /* 0x0000001100137202 */ /* 0x000fe40000000f00 */
[----:B-1----:R-:W-:-:S07]  /*0940*/  MOV R21, R5 ;  /* 0x0000000500157202 */ /* 0x002fce0000000f00 */
.L_x_17:
[----:B------:R-:W-:Y:S01]  /*0950*/  MOV R15, UR7 ;  /* 0x00000007000f7c02 */ /* 0x000fe20008000f00 */
[----:B------:R-:W-:Y:S01]  /*0960*/  IMAD.U32 R14, RZ, RZ, UR6 ;  /* 0x00000006ff0e7e24 */ /* 0x000fe2000f8e00ff */
[----:B------:R-:W0:Y:S03]  /*0970*/  LDS R25, [R20+-0x20] ;  /* 0xffffe00014197984 */ /* 0x000e260000000800 */
[----:B------:R-:W-:Y:S01]  /*0980*/  IMAD.WIDE R14, R19, 0x4, R14 ;  /* 0x00000004130e7825 */ /* 0x000fe200078e020e */
[----:B------:R-:W-:Y:S04]  /*0990*/  LDS R29, [R20+0x18] ;  /* 0x00001800141d7984 */ /* 0x000fe80000000800 */
[----:B------:R-:W0:Y:S04]  /*09a0*/  LDG.E R24, desc[UR10][R14.64+-0x20] ;  /* 0xffffe00a0e187981 */ /* 0x000e28000c1e1900 */
[----:B------:R-:W2:Y:S04]  /*09b0*/  LDG.E R26, desc[UR10][R14.64+-0x1c] ;  /* 0xffffe40a0e1a7981 */ /* 0x000ea8000c1e1900 */
[----:B------:R-:W3:Y:S04]  /*09c0*/  LDG.E R23, desc[UR10][R14.64+-0x18] ;  /* 0xffffe80a0e177981 */ /* 0x000ee8000c1e1900 */
[----:B------:R-:W4:Y:S01]  /*09d0*/  LDG.E R22, desc[UR10][R14.64+-0x14] ;  /* 0xffffec0a0e167981 */ /* 0x000f22000c1e1900 */
[----:B0----5:R-:W-:-:S03]  /*09e0*/  FFMA R24, R25, R24, R2 ;  /* 0x0000001819187223 */ /* 0x021fc60000000002 */
[----:B------:R-:W4:Y:S04]  /*09f0*/  LDG.E R2, desc[UR10][R14.64+-0x10] ;  /* 0xfffff00a0e027981 */ /* 0x000f28000c1e1900 */
[----:B------:R-:W2:Y:S02]  /*0a00*/  LDS R25, [R20+-0x1c] ;  /* 0xffffe40014197984 */ /* 0x000ea40000000800 */
[----:B--2---:R-:W-:Y:S02]  /*0a10*/  FFMA R26, R25, R26, R24 ;  /* 0x0000001a191a7223 */ /* 0x004fe40000000018 */
[----:B------:R-:W2:Y:S04]  /*0a20*/  LDG.E R24, desc[UR10][R14.64+-0xc] ;  /* 0xfffff40a0e187981 */ /* 0x000ea8000c1e1900 */
[----:B------:R-:W3:Y:S02]  /*0a30*/  LDS R25, [R20+-0x18] ;  /* 0xffffe80014197984 */ /* 0x000ee40000000800 */
[----:B---3--:R-:W-:-:S02]  /*0a40*/  FFMA R25, R25, R23, R26 ;  /* 0x0000001719197223 */ /* 0x008fc4000000001a */
[----:B------:R-:W3:Y:S04]  /*0a50*/  LDG.E R23, desc[UR10][R14.64+-0x8] ;  /* 0xfffff80a0e177981 */ /* 0x000ee8000c1e1900 */
[----:B------:R-:W4:Y:S02]  /*0a60*/  LDS R26, [R20+-0x14] ;  /* 0xffffec00141a7984 */ /* 0x000f240000000800 */
[----:B----4-:R-:W-:Y:S02]  /*0a70*/  FFMA R25, R26, R22, R25 ;  /* 0x000000161a197223 */ /* 0x010fe40000000019 */
[----:B------:R-:W0:Y:S04]  /*0a80*/  LDS R26, [R20+-0x10] ;  /* 0xfffff000141a7984 */ /* 0x000e280000000800 */
[----:B------:R-:W4:Y:S01]  /*0a90*/  LDG.E R22, desc[UR10][R14.64+-0x4] ;  /* 0xfffffc0a0e167981 */ /* 0x000f22000c1e1900 */
[----:B0-----:R-:W-:-:S03]  /*0aa0*/  FFMA R25, R26, R2, R25 ;  /* 0x000000021a197223 */ /* 0x001fc60000000019 */
[----:B------:R-:W2:Y:S04]  /*0ab0*/  LDS R26, [R20+-0xc] ;  /* 0xfffff400141a7984 */ /* 0x000ea80000000800 */
[----:B------:R-:W4:Y:S01]  /*0ac0*/  LDG.E R2, desc[UR10][R14.64] ;  /* 0x0000000a0e027981 */ /* 0x000f22000c1e1900 */
[----:B--2---:R-:W-:-:S03]  /*0ad0*/  FFMA R26, R26, R24, R25 ;  /* 0x000000181a1a7223 */ /* 0x004fc60000000019 */
[----:B------:R-:W2:Y:S04]  /*0ae0*/  LDG.E R24, desc[UR10][R14.64+0x4] ;  /* 0x0000040a0e187981 */ /* 0x000ea8000c1e1900 */
[----:B------:R-:W3:Y:S02]  /*0af0*/  LDS R25, [R20+-0x8] ;  /* 0xfffff80014197984 */ /* 0x000ee40000000800 */
[----:B---3--:R-:W-:Y:S02]  /*0b00*/  FFMA R25, R25, R23, R26 ;  /* 0x0000001719197223 */ /* 0x008fe4000000001a */
[----:B------:R-:W3:Y:S04]  /*0b10*/  LDG.E R23, desc[UR10][R14.64+0x8] ;  /* 0x0000080a0e177981 */ /* 0x000ee8000c1e1900 */
[----:B------:R-:W4:Y:S02]  /*0b20*/  LDS R26, [R20+-0x4] ;  /* 0xfffffc00141a7984 */ /* 0x000f240000000800 */
[----:B----4-:R-:W-:-:S02]  /*0b30*/  FFMA R25, R26, R22, R25 ;  /* 0x000000161a197223 */ /* 0x010fc40000000019 */
[----:B------:R-:W0:Y:S02]  /*0b40*/  LDS R22, [R20] ;  /* 0x0000000014167984 */ /* 0x000e240000000800 */
[----:B0-----:R-:W-:Y:S02]  /*0b50*/  FFMA R25, R22, R2, R25 ;  /* 0x0000000216197223 */ /* 0x001fe40000000019 */
[----:B------:R-:W2:Y:S04]  /*0b60*/  LDS R22, [R20+0x4] ;  /* 0x0000040014167984 */ /* 0x000ea80000000800 */
[----:B------:R-:W4:Y:S01]  /*0b70*/  LDG.E R2, desc[UR10][R14.64+0xc] ;  /* 0x00000c0a0e027981 */ /* 0x000f22000c1e1900 */
[----:B--2---:R-:W-:-:S03]  /*0b80*/  FFMA R26, R22, R24, R25 ;  /* 0x00000018161a7223 */ /* 0x004fc60000000019 */
[----:B------:R-:W3:Y:S04]  /*0b90*/  LDS R25, [R20+0x8] ;  /* 0x0000080014197984 */ /* 0x000ee80000000800 */
[----:B------:R-:W2:Y:S04]  /*0ba0*/  LDG.E R22, desc[UR10][R14.64+0x10] ;  /* 0x0000100a0e167981 */ /* 0x000ea8000c1e1900 */
[----:B------:R-:W2:Y:S01]  /*0bb0*/  LDG.E R24, desc[UR10][R14.64+0x14] ;  /* 0x0000140a0e187981 */ /* 0x000ea2000c1e1900 */
[----:B---3--:R-:W-:-:S03]  /*0bc0*/  FFMA R27, R25, R23, R26 ;  /* 0x00000017191b7223 */ /* 0x008fc6000000001a */
[----:B------:R-:W3:Y:S04]  /*0bd0*/  LDG.E R23, desc[UR10][R14.64+0x18] ;  /* 0x0000180a0e177981 */ /* 0x000ee8000c1e1900 */
[----:B------:R-:W3:Y:S01]  /*0be0*/  LDG.E R25, desc[UR10][R14.64+0x1c] ;  /* 0x00001c0a0e197981 */ /* 0x000ee2000c1e1900 */
[----:B------:R-:W-:Y:S02]  /*0bf0*/  IADD3 R21, PT, PT, R21, 0x10, RZ ;  /* 0x0000001015157810 */ /* 0x000fe40007ffe0ff */
[----:B------:R-:W-:Y:S01]  /*0c00*/  IADD3 R19, PT, PT, R19, 0x10, RZ ;  /* 0x0000001013137810 */ /* 0x000fe20007ffe0ff */
[----:B------:R-:W4:Y:S01]  /*0c10*/  LDS R26, [R20+0xc] ;  /* 0x00000c00141a7984 */ /* 0x000f220000000800 */
[----:B------:R-:W-:Y:S01]  /*0c20*/  ISETP.NE.AND P4, PT, R21, RZ, PT ;  /* 0x000000ff1500720c */ /* 0x000fe20003f85270 */
[----:B----4-:R-:W-:-:S02]  /*0c30*/  FFMA R27, R26, R2, R27 ;  /* 0x000000021a1b7223 */ /* 0x010fc4000000001b */
[----:B------:R-:W2:Y:S04]  /*0c40*/  LDS R2, [R20+0x10] ;  /* 0x0000100014027984 */ /* 0x000ea80000000800 */
[----:B------:R-:W0:Y:S01]  /*0c50*/  LDS R26, [R20+0x14] ;  /* 0x00001400141a7984 */ /* 0x000e220000000800 */
[----:B--2---:R-:W-:-:S03]  /*0c60*/  FFMA R27, R2, R22, R27 ;  /* 0x00000016021b7223 */ /* 0x004fc6000000001b */
[----:B------:R1:W2:Y:S01]  /*0c70*/  LDS R2, [R20+0x1c] ;  /* 0x00001c0014027984 */ /* 0x0002a20000000800 */
[----:B0-----:R-:W-:Y:S01]  /*0c80*/  FFMA R24, R26, R24, R27 ;  /* 0x000000181a187223 */ /* 0x001fe2000000001b */
[----:B-1----:R-:W-:-:S03]  /*0c90*/  VIADD R20, R20, 0x40 ;  /* 0x0000004014147836 */ /* 0x002fc60000000000 */
[----:B---3--:R-:W-:-:S04]  /*0ca0*/  FFMA R24, R29, R23, R24 ;  /* 0x000000171d187223 */ /* 0x008fc80000000018 */
[----:B--2---:R-:W-:Y:S01]  /*0cb0*/  FFMA R2, R2, R25, R24 ;  /* 0x0000001902027223 */ /* 0x004fe20000000018 */
[----:B------:R-:W-:Y:S06]  /*0cc0*/  @P4 BRA `(.L_x_17) ;  /* 0xfffffffc00204947 */ /* 0x000fec000383ffff */
[----:B------:R-:W-:-:S07]  /*0cd0*/  MOV R19, R8 ;  /* 0x0000000800137202 */ /* 0x000fce0000000f00 */
.L_x_16:
[----:B------:R-:W-:-:S13]  /*0ce0*/  ISETP.NE.AND P4, PT, R12, RZ, PT ;  /* 0x000000ff0c00720c */ /* 0x000fda0003f85270 */
[----:B------:R-:W-:Y:S05]  /*0cf0*/  @!P4 BRA `(.L_x_18) ;  /* 0x000000040040c947 */ /* 0x000fea0003800000 */
[----:B------:R-:W-:Y:S01]  /*0d00*/  ISETP.NE.AND P4, PT, R11, RZ, PT ;  /* 0x000000ff0b00720c */ /* 0x000fe20003f85270 */
[----:B------:R-:W-:-:S12]  /*0d10*/  @!P3 BRA `(.L_x_19) ;  /* 0x000000000084b947 */ /* 0x000fd80003800000 */
[----:B------:R-:W0:Y:S01]  /*0d20*/  LDC.64 R14, c[0x0][0x388] ;  /* 0x0000e200ff0e7b82 */ /* 0x000e220000000a00 */
[----:B-1----:R-:W-:-:S04]  /*0d30*/  IMAD.IADD R21, R17, 0x1, R19 ;  /* 0x0000000111157824 */ /* 0x002fc800078e0213 */
[----:B0-----:R-:W-:-:S05]  /*0d40*/  IMAD.WIDE R14, R21, 0x4, R14 ;  /* 0x00000004150e7825 */ /* 0x001fca00078e020e */
[----:B------:R-:W2:Y:S04]  /*0d50*/  LDG.E R24, desc[UR10][R14.64] ;  /* 0x0000000a0e187981 */ /* 0x000ea8000c1e1900 */
[----:B------:R-:W3:Y:S01]  /*0d60*/  LDG.E R23, desc[UR10][R14.64+0x4] ;  /* 0x0000040a0e177981 */ /* 0x000ee2000c1e1900 */
[----:B------:R-:W0:Y:S03]  /*0d70*/  S2UR UR9, SR_CgaCtaId ;  /* 0x00000000000979c3 */ /* 0x000e260000008800 */
[----:B------:R-:W4:Y:S01]  /*0d80*/  LDG.E R20, desc[UR10][R14.64+0x8] ;  /* 0x0000080a0e147981 */ /* 0x000f22000c1e1900 */
[----:B------:R-:W-:Y:S01]  /*0d90*/  UMOV UR8, 0x400 ;  /* 0x0000040000087882 */ /* 0x000fe20000000000 */
[----:B------:R-:W-:-:S02]  /*0da0*/  IADD3 R22, PT, PT, R18, R19, RZ ;  /* 0x0000001312167210 */ /* 0x000fc40007ffe0ff */
[----:B------:R-:W4:Y:S01]  /*0db0*/  LDG.E R21, desc[UR10][R14.64+0xc] ;  /* 0x00000c0a0e157981 */ /* 0x000f22000c1e1900 */
[----:B0-----:R-:W-:-:S06]  /*0dc0*/  ULEA UR8, UR9, UR8, 0x18 ;  /* 0x0000000809087291 */ /* 0x001fcc000f8ec0ff */
[----:B------:R-:W-:-:S05]  /*0dd0*/  LEA R22, R22, UR8, 0x2 ;  /* 0x0000000816167c11 */ /* 0x000fca000f8e10ff */
[----:B------:R-:W2:Y:S04]  /*0de0*/  LDS R25, [R22] ;  /* 0x0000000016197984 */ /* 0x000ea80000000800 */
[----:B------:R-:W3:Y:S04]  /*0df0*/  LDS R27, [R22+0x4] ;  /* 0x00000400161b7984 */ /* 0x000ee80000000800 */
[----:B------:R-:W-:Y:S01]  /*0e00*/  LDS R29, [R22+0x1c] ;  /* 0x00001c00161d7984 */ /* 0x000fe20000000800 */
[----:B--2--5:R-:W-:-:S03]  /*0e10*/  FFMA R26, R25, R24, R2 ;  /* 0x00000018191a7223 */ /* 0x024fc60000000002 */
[----:B------:R-:W2:Y:S04]  /*0e20*/  LDG.E R2, desc[UR10][R14.64+0x10] ;  /* 0x0000100a0e027981 */ /* 0x000ea8000c1e1900 */
[----:B------:R-:W2:Y:S01]  /*0e30*/  LDG.E R24, desc[UR10][R14.64+0x14] ;  /* 0x0000140a0e187981 */ /* 0x000ea2000c1e1900 */
[----:B---3--:R-:W-:-:S03]  /*0e40*/  FFMA R27, R27, R23, R26 ;  /* 0x000000171b1b7223 */ /* 0x008fc6000000001a */
[----:B------:R-:W3:Y:S04]  /*0e50*/  LDG.E R23, desc[UR10][R14.64+0x18] ;  /* 0x0000180a0e177981 */ /* 0x000ee8000c1e1900 */
[----:B------:R-:W3:Y:S04]  /*0e60*/  LDG.E R25, desc[UR10][R14.64+0x1c] ;  /* 0x00001c0a0e197981 */ /* 0x000ee8000c1e1900 */
[----:B------:R-:W4:Y:S02]  /*0e70*/  LDS R26, [R22+0x8] ;  /* 0x00000800161a7984 */ /* 0x000f240000000800 */
[----:B----4-:R-:W-:-:S02]  /*0e80*/  FFMA R20, R26, R20, R27 ;  /* 0x000000141a147223 */ /* 0x010fc4000000001b */
[----:B------:R-:W0:Y:S04]  /*0e90*/  LDS R27, [R22+0xc] ;  /* 0x00000c00161b7984 */ /* 0x000e280000000800 */
[----:B------:R-:W2:Y:S01]  /*0ea0*/  LDS R26, [R22+0x10] ;  /* 0x00001000161a7984 */ /* 0x000ea20000000800 */
[----:B0-----:R-:W-:-:S03]  /*0eb0*/  FFMA R21, R27, R21, R20 ;  /* 0x000000151b157223 */ /* 0x001fc60000000014 */
[----:B------:R-:W0:Y:S04]  /*0ec0*/  LDS R20, [R22+0x14] ;  /* 0x0000140016147984 */ /* 0x000e280000000800 */
[----:B------:R-:W3:Y:S01]  /*0ed0*/  LDS R27, [R22+0x18] ;  /* 0x00001800161b7984 */ /* 0x000ee20000000800 */
[----:B------:R-:W-:Y:S01]  /*0ee0*/  IADD3 R19, PT, PT, R19, 0x8, RZ ;  /* 0x0000000813137810 */ /* 0x000fe20007ffe0ff */
[----:B--2---:R-:W-:-:S04]  /*0ef0*/  FFMA R21, R26, R2, R21 ;  /* 0x000000021a157223 */ /* 0x004fc80000000015 */
[----:B0-----:R-:W-:-:S04]  /*0f00*/  FFMA R20, R20, R24, R21 ;  /* 0x0000001814147223 */ /* 0x001fc80000000015 */
[----:B---3--:R-:W-:-:S04]  /*0f10*/  FFMA R20, R27, R23, R20 ;  /* 0x000000171b147223 */ /* 0x008fc80000000014 */
[----:B------:R-:W-:-:S07]  /*0f20*/  FFMA R2, R29, R25, R20 ;  /* 0x000000191d027223 */ /* 0x000fce0000000014 */
.L_x_19:
[----:B------:R-:W-:Y:S05]  /*0f30*/  @!P4 BRA `(.L_x_18) ;  /* 0x0000000000b0c947 */ /* 0x000fea0003800000 */
[----:B------:R-:W-:Y:S01]  /*0f40*/  ISETP.NE.AND P4, PT, R7, RZ, PT ;  /* 0x000000ff0700720c */ /* 0x000fe20003f85270 */
[----:B------:R-:W-:-:S12]  /*0f50*/  @!P2 BRA `(.L_x_20) ;  /* 0x000000000054a947 */ /* 0x000fd80003800000 */
[----:B------:R-:W0:Y:S01]  /*0f60*/  LDC.64 R14, c[0x0][0x388] ;  /* 0x0000e200ff0e7b82 */ /* 0x000e220000000a00 */
[----:B-1----:R-:W-:-:S04]  /*0f70*/  IMAD.IADD R21, R17, 0x1, R19 ;  /* 0x0000000111157824 */ /* 0x002fc800078e0213 */
[----:B0-----:R-:W-:-:S05]  /*0f80*/  IMAD.WIDE R14, R21, 0x4, R14 ;  /* 0x00000004150e7825 */ /* 0x001fca00078e020e */
[----:B------:R-:W2:Y:S04]  /*0f90*/  LDG.E R24, desc[UR10][R14.64] ;  /* 0x0000000a0e187981 */ /* 0x000ea8000c1e1900 */
[----:B------:R-:W3:Y:S04]  /*0fa0*/  LDG.E R22, desc[UR10][R14.64+0x4] ;  /* 0x0000040a0e167981 */ /* 0x000ee8000c1e1900 */
[----:B------:R-:W4:Y:S04]  /*0fb0*/  LDG.E R20, desc[UR10][R14.64+0x8] ;  /* 0x0000080a0e147981 */ /* 0x000f28000c1e1900 */
[----:B------:R-:W4:Y:S01]  /*0fc0*/  LDG.E R21, desc[UR10][R14.64+0xc] ;  /* 0x00000c0a0e157981 */ /* 0x000f22000c1e1900 */
[----:B------:R-:W0:Y:S01]  /*0fd0*/  S2UR UR9, SR_CgaCtaId ;  /* 0x00000000000979c3 */ /* 0x000e220000008800 */
[----:B------:R-:W-:Y:S01]  /*0fe0*/  UMOV UR8, 0x400 ;  /* 0x0000040000087882 */ /* 0x000fe20000000000 */
[----:B------:R-:W-:-:S02]  /*0ff0*/  IADD3 R23, PT, PT, R18, R19, RZ ;  /* 0x0000001312177210 */ /* 0x000fc40007ffe0ff */
[----:B------:R-:W-:Y:S01]  /*1000*/  IADD3 R19, PT, PT, R19, 0x4, RZ ;  /* 0x0000000413137810 */ /* 0x000fe20007ffe0ff */
[----:B0-----:R-:W-:-:S06]  /*1010*/  ULEA UR8, UR9, UR8, 0x18 ;  /* 0x0000000809087291 */ /* 0x001fcc000f8ec0ff */
[----:B------:R-:W-:-:S05]  /*1020*/  LEA R23, R23, UR8, 0x2 ;  /* 0x0000000817177c11 */ /* 0x000fca000f8e10ff */
[----:B------:R-:W2:Y:S04]  /*1030*/  LDS R25, [R23] ;  /* 0x0000000017197984 */ /* 0x000ea80000000800 */
[----:B------:R-:W3:Y:S04]  /*1040*/  LDS R26, [R23+0x4] ;  /* 0x00000400171a7984 */ /* 0x000ee80000000800 */
[----:B------:R-:W4:Y:S04]  /*1050*/  LDS R28, [R23+0x8] ;  /* 0x00000800171c7984 */ /* 0x000f280000000800 */
[----:B------:R-:W0:Y:S01]  /*1060*/  LDS R27, [R23+0xc] ;  /* 0x00000c00171b7984 */ /* 0x000e220000000800 */
[----:B--2--5:R-:W-:-:S04]  /*1070*/  FFMA R25, R25, R24, R2 ;  /* 0x0000001819197223 */ /* 0x024fc80000000002 */
[----:B---3--:R-:W-:-:S04]  /*1080*/  FFMA R25, R26, R22, R25 ;  /* 0x000000161a197223 */ /* 0x008fc80000000019 */
[----:B----4-:R-:W-:-:S04]  /*1090*/  FFMA R20, R28, R20, R25 ;  /* 0x000000141c147223 */ /* 0x010fc80000000019 */
[----:B0-----:R-:W-:-:S07]  /*10a0*/  FFMA R2, R27, R21, R20 ;  /* 0x000000151b027223 */ /* 0x001fce0000000014 */
.L_x_20:
[----:B------:R-:W-:Y:S05]  /*10b0*/  @!P4 BRA `(.L_x_18) ;  /* 0x000000000050c947 */ /* 0x000fea0003800000 */
[----:B------:R-:W0:Y:S01]  /*10c0*/  LDC.64 R14, c[0x0][0x388] ;  /* 0x0000e200ff0e7b82 */ /* 0x000e220000000a00 */
[----:B------:R-:W-:-:S04]  /*10d0*/  IMAD.IADD R17, R17, 0x1, R19 ;  /* 0x0000000111117824 */ /* 0x000fc800078e0213 */
[----:B0-----:R-:W-:-:S05]  /*10e0*/  IMAD.WIDE R14, R17, 0x4, R14 ;  /* 0x00000004110e7825 */ /* 0x001fca00078e020e */
[----:B------:R-:W2:Y:S01]  /*10f0*/  LDG.E R20, desc[UR10][R14.64] ;  /* 0x0000000a0e147981 */ /* 0x000ea2000c1e1900 */
[----:B------:R-:W0:Y:S01]  /*1100*/  S2UR UR9, SR_CgaCtaId ;  /* 0x00000000000979c3 */ /* 0x000e220000008800 */
[----:B------:R-:W-:Y:S01]  /*1110*/  UMOV UR8, 0x400 ;  /* 0x0000040000087882 */ /* 0x000fe20000000000 */
[----:B------:R-:W-:Y:S02]  /*1120*/  IADD3 R18, PT, PT, R18, R19, RZ ;  /* 0x0000001312127210 */ /* 0x000fe40007ffe0ff */
[----:B------:R-:W-:Y:S01]  /*1130*/  ISETP.NE.AND P4, PT, R7, 0x1, PT ;  /* 0x000000010700780c */ /* 0x000fe20003f85270 */
[----:B0-----:R-:W-:-:S06]  /*1140*/  ULEA UR8, UR9, UR8, 0x18 ;  /* 0x0000000809087291 */ /* 0x001fcc000f8ec0ff */
[----:B-1----:R-:W-:-:S05]  /*1150*/  LEA R21, R18, UR8, 0x2 ;  /* 0x0000000812157c11 */ /* 0x002fca000f8e10ff */
[----:B------:R-:W2:Y:S02]  /*1160*/  LDS R17, [R21] ;  /* 0x0000000015117984 */ /* 0x000ea40000000800 */
[----:B--2--5:R-:W-:Y:S01]  /*1170*/  FFMA R2, R17, R20, R2 ;  /* 0x0000001411027223 */ /* 0x024fe20000000002 */
[----:B------:R-:W-:Y:S06]  /*1180*/  @!P4 BRA `(.L_x_18) ;  /* 0x00000000001cc947 */ /* 0x000fec0003800000 */
[----:B------:R-:W-:Y:S01]  /*1190*/  ISETP.NE.AND P4, PT, R7, 0x2, PT ;  /* 0x000000020700780c */ /* 0x000fe20003f85270 */
[----:B------:R-:W2:Y:S04]  /*11a0*/  LDG.E R18, desc[UR10][R14.64+0x4] ;  /* 0x0000040a0e127981 */ /* 0x000ea8000c1e1900 */
[----:B------:R-:W2:Y:S08]  /*11b0*/  LDS R17, [R21+0x4] ;  /* 0x0000040015117984 */ /* 0x000eb00000000800 */
[----:B------:R-:W3:Y:S04]  /*11c0*/  @P4 LDG.E R20, desc[UR10][R14.64+0x8] ;  /* 0x0000080a0e144981 */ /* 0x000ee8000c1e1900 */
[----:B------:R-:W3:Y:S01]  /*11d0*/  @P4 LDS R19, [R21+0x8] ;  /* 0x0000080015134984 */ /* 0x000ee20000000800 */
[----:B--2---:R-:W-:-:S04]  /*11e0*/  FFMA R2, R17, R18, R2 ;  /* 0x0000001211027223 */ /* 0x004fc80000000002 */
[----:B---3--:R-:W-:-:S07]  /*11f0*/  @P4 FFMA R2, R19, R20, R2 ;  /* 0x0000001413024223 */ /* 0x008fce0000000002 */
.L_x_18:
[----:B------:R-:W-:Y:S05]  /*1200*/  @P1 BRA `(.L_x_21) ;  /* 0xfffffff400941947 */ /* 0x000fea000383ffff */
.L_x_15:
[----:B------:R-:W2:Y:S01]  /*1210*/  LDCU UR5, c[0x0][0x3a4] ;  /* 0x00007480ff0577ac */ /* 0x000ea20008000800 */
[----:B------:R-:W-:-:S04]  /*1220*/  UIADD3 UR4, UPT, UPT, UR4, 0x1, URZ ;  /* 0x0000000104047890 */ /* 0x000fc8000fffe0ff */
[----:B--2---:R-:W-:-:S09]  /*1230*/  UISETP.NE.AND UP0, UPT, UR4, UR5, UPT ;  /* 0x000000050400728c */ /* 0x004fd2000bf05270 */
[----:B------:R-:W-:Y:S05]  /*1240*/  BRA.U UP0, `(.L_x_22) ;  /* 0xfffffff100fc7547 */ /* 0x000fea000b83ffff */
.L_x_11:
[----:B------:R-:W2:Y:S08]  /*1250*/  LDC R17, c[0x0][0x3a8] ;  /* 0x0000ea00ff117b82 */ /* 0x000eb00000000800 */
[----:B------:R-:W3:Y:S01]  /*1260*/  LDC.64 R14, c[0x0][0x398] ;  /* 0x0000e600ff0e7b82 */ /* 0x000ee20000000a00 */
[----:B--2---:R-:W-:Y:S01]  /*1270*/  IMAD R0, R17, UR12, R6 ;  /* 0x0000000c11007c24 */ /* 0x004fe2000f8e0206 */
[----:B------:R-:W-:-:S03]  /*1280*/  IADD3 R6, PT, PT, R6, 0x1, RZ ;  /* 0x0000000106067810 */ /* 0x000fc60007ffe0ff */
[----:B------:R-:W-:Y:S01]  /*1290*/  IMAD R0, R9, R0, R16 ;  /* 0x0000000009007224 */ /* 0x000fe200078e0210 */
[----:B------:R-:W-:-:S03]  /*12a0*/  ISETP.NE.AND P1, PT, R6, R17, PT ;  /* 0x000000110600720c */ /* 0x000fc60003f25270 */
[----:B0-----:R-:W-:-:S04]  /*12b0*/  IMAD R3, R10, R0, R13 ;  /* 0x000000000a037224 */ /* 0x001fc800078e020d */
[----:B---3--:R-:W-:-:S05]  /*12c0*/  IMAD.WIDE R14, R3, 0x4, R14 ;  /* 0x00000004030e7825 */ /* 0x008fca00078e020e */
[----:B-----5:R0:W-:Y:S01]  /*12d0*/  STG.E desc[UR10][R14.64], R2 ;  /* 0x000000020e007986 */ /* 0x0201e2000c10190a */
[----:B------:R-:W-:Y:S05]  /*12e0*/  @P1 BRA `(.L_x_23) ;  /* 0xfffffff000a41947 */ /* 0x000fea000383ffff */
[----:B------:R-:W-:Y:S05]  /*12f0*/  EXIT ;  /* 0x000000000000794d */ /* 0x000fea0003800000 */
.L_x_24:
        /* <DEDUP_REMOVED lines=16> */
.L_x_37:


//--------------------- .text._Z14conv2d_forwardPKfS0_S0_Pfiiiiiiiiiii --------------------------
	.section	.text._Z14conv2d_forwardPKfS0_S0_Pfiiiiiiiiiii,"ax",@progbits
	.align	128
        .global         _Z14conv2d_forwardPKfS0_S0_Pfiiiiiiiiiii
        .type           _Z14conv2d_forwardPKfS0_S0_Pfiiiiiiiiiii,@function
        .size           _Z14conv2d_forwardPKfS0_S0_Pfiiiiiiiiiii,(.L_x_38 - _Z14conv2d_forwardPKfS0_S0_Pfiiiiiiiiiii)
        .other          _Z14conv2d_forwardPKfS0_S0_Pfiiiiiiiiiii,@"STO_CUDA_ENTRY STV_DEFAULT"
_Z14conv2d_forwardPKfS0_S0_Pfiiiiiiiiiii:
.text._Z14conv2d_forwardPKfS0_S0_Pfiiiiiiiiiii:
[----:B------:R-:W-:Y:S08]  /*0000*/  LDC R1, c[0x0][0x37c] ;  /* 0x0000df00ff017b82 */ /* 0x000ff00000000800 */
[----:B------:R-:W0:Y:S01]  /*0010*/  LDC R8, c[0x0][0x3bc] ;  /* 0x0000ef00ff087b82 */ /* 0x000e220000000800 */
[----:B------:R-:W1:Y:S01]  /*0020*/  LDCU UR4, c[0x0][0x3ac] ;  /* 0x00007580ff0477ac */ /* 0x000e620008000800 */
[----:B------:R-:W1:Y:S06]  /*0030*/  LDCU UR11, c[0x0][0x3b4] ;  /* 0x00007680ff0b77ac */ /* 0x000e6c0008000800 */
[----:B------:R-:W2:Y:S01]  /*0040*/  LDC R9, c[0x0][0x3c0] ;  /* 0x0000f000ff097b82 */ /* 0x000ea20000000800 */
[----:B------:R-:W3:Y:S01]  /*0050*/  LDCU UR5, c[0x0][0x3b0] ;  /* 0x00007600ff0577ac */ /* 0x000ee20008000800 */
[----:B------:R-:W3:Y:S06]  /*0060*/  LDCU UR14, c[0x0][0x3b8] ;  /* 0x00007700ff0e77ac */ /* 0x000eec0008000800 */
[----:B------:R-:W4:Y:S01]  /*0070*/  LDC R7, c[0x0][0x3c4] ;  /* 0x0000f100ff077b82 */ /* 0x000f220000000800 */
[----:B-1----:R-:W-:Y:S01]  /*0080*/  UIADD3 UR4, UPT, UPT, UR4, -UR11, URZ ;  /* 0x8000000b04047290 */ /* 0x002fe2000fffe0ff */
[----:B0-----:R-:W-:-:S06]  /*0090*/  IABS R2, R8 ;  /* 0x0000000800027213 */ /* 0x001fcc0000000000 */
[----:B------:R-:W0:Y:S01]  /*00a0*/  LDC R6, c[0x0][0x3c8] ;  /* 0x0000f200ff067b82 */ /* 0x000e220000000800 */
[----:B------:R-:W1:Y:S01]  /*00b0*/  I2F.RP R3, R2 ;  /* 0x0000000200037306 */ /* 0x000e620000209400 */
[----:B---3--:R-:W-:Y:S01]  /*00c0*/  UIADD3 UR5, UPT, UPT, UR5, -UR14, URZ ;  /* 0x8000000e05057290 */ /* 0x008fe2000fffe0ff */
[----:B--2---:R-:W-:-:S06]  /*00d0*/  IABS R0, R9 ;  /* 0x0000000900007213 */ /* 0x004fcc0000000000 */
[----:B------:R-:W2:Y:S08]  /*00e0*/  I2F.RP R12, R0 ;  /* 0x00000000000c7306 */ /* 0x000eb00000209400 */
[----:B-1----:R-:W1:Y:S08]  /*00f0*/  MUFU.RCP R3, R3 ;  /* 0x0000000300037308 */ /* 0x002e700000001000 */
[----:B--2---:R-:W2:Y:S01]  /*0100*/  MUFU.RCP R12, R12 ;  /* 0x0000000c000c7308 */ /* 0x004ea20000001000 */
[----:B-1----:R-:W-:Y:S01]  /*0110*/  VIADD R10, R3, 0xffffffe ;  /* 0x0ffffffe030a7836 */ /* 0x002fe20000000000 */
[----:B----4-:R-:W-:Y:S01]  /*0120*/  LEA R3, R7, UR4, 0x1 ;  /* 0x0000000407037c11 */ /* 0x010fe2000f8e08ff */
[----:B------:R-:W1:Y:S05]  /*0130*/  S2UR UR4, SR_CTAID.X ;  /* 0x00000000000479c3 */ /* 0x000e6a0000002500 */
[----:B------:R3:W4:Y:S01]  /*0140*/  F2I.FTZ.U32.TRUNC.NTZ R11, R10 ;  /* 0x0000000a000b7305 */ /* 0x000722000021f000 */
[----:B------:R-:W-:-:S02]  /*0150*/  IABS R14, R3 ;  /* 0x00000003000e7213 */ /* 0x000fc40000000000 */
[----:B------:R-:W-:Y:S01]  /*0160*/  LOP3.LUT R3, R3, R8, RZ, 0x3c, !PT ;  /* 0x0000000803037212 */ /* 0x000fe200078e3cff */
[----:B--2---:R-:W-:Y:S01]  /*0170*/  VIADD R4, R12, 0xffffffe ;  /* 0x0ffffffe0c047836 */ /* 0x004fe20000000000 */
[----:B0-----:R-:W-:Y:S01]  /*0180*/  LEA R12, R6, UR5, 0x1 ;  /* 0x00000005060c7c11 */ /* 0x001fe2000f8e08ff */
[----:B------:R-:W0:Y:S01]  /*0190*/  LDCU UR5, c[0x0][0x3a0] ;  /* 0x00007400ff0577ac */ /* 0x000e220008000800 */
[----:B------:R-:W-:Y:S01]  /*01a0*/  ISETP.GE.AND P1, PT, R3, RZ, PT ;  /* 0x000000ff0300720c */ /* 0x000fe20003f26270 */
[----:B------:R2:W5:Y:S01]  /*01b0*/  F2I.FTZ.U32.TRUNC.NTZ R5, R4 ;  /* 0x0000000400057305 */ /* 0x000562000021f000 */
[----:B---3--:R-:W-:Y:S01]  /*01c0*/  IMAD.MOV.U32 R10, RZ, RZ, RZ ;  /* 0x000000ffff0a7224 */ /* 0x008fe200078e00ff */
[----:B------:R-:W1:Y:S01]  /*01d0*/  LDC R3, c[0x0][0x360] ;  /* 0x0000d800ff037b82 */ /* 0x000e620000000800 */
[----:B----4-:R-:W-:Y:S02]  /*01e0*/  IMAD.MOV R13, RZ, RZ, -R11 ;  /* 0x000000ffff0d7224 */ /* 0x010fe400078e0a0b */
[----:B--2---:R-:W-:-:S02]  /*01f0*/  IMAD.MOV.U32 R4, RZ, RZ, RZ ;  /* 0x000000ffff047224 */ /* 0x004fc400078e00ff */
[----:B------:R-:W-:Y:S02]  /*0200*/  IMAD R13, R13, R2, RZ ;  /* 0x000000020d0d7224 */ /* 0x000fe400078e02ff */
[----:B-----5:R-:W-:Y:S02]  /*0210*/  IMAD.MOV R15, RZ, RZ, -R5 ;  /* 0x000000ffff0f7224 */ /* 0x020fe400078e0a05 */
[----:B------:R-:W-:-:S04]  /*0220*/  IMAD.HI.U32 R10, R11, R13, R10 ;  /* 0x0000000d0b0a7227 */ /* 0x000fc800078e000a */
[----:B------:R-:W-:Y:S01]  /*0230*/  IMAD R11, R15, R0, RZ ;  /* 0x000000000f0b7224 */ /* 0x000fe200078e02ff */
[----:B------:R-:W-:Y:S01]  /*0240*/  IABS R15, R12 ;  /* 0x0000000c000f7213 */ /* 0x000fe20000000000 */
[----:B------:R-:W-:Y:S01]  /*0250*/  IMAD.MOV.U32 R13, RZ, RZ, R14 ;  /* 0x000000ffff0d7224 */ /* 0x000fe200078e000e */
[----:B------:R-:W-:Y:S01]  /*0260*/  LOP3.LUT R12, R12, R9, RZ, 0x3c, !PT ;  /* 0x000000090c0c7212 */ /* 0x000fe200078e3cff */
[----:B------:R-:W-:-:S03]  /*0270*/  IMAD.HI.U32 R5, R5, R11, R4 ;  /* 0x0000000b05057227 */ /* 0x000fc600078e0004 */
[----:B------:R-:W-:Y:S01]  /*0280*/  ISETP.GE.AND P5, PT, R12, RZ, PT ;  /* 0x000000ff0c00720c */ /* 0x000fe20003fa6270 */
[----:B------:R-:W-:Y:S02]  /*0290*/  IMAD.MOV.U32 R14, RZ, RZ, R15 ;  /* 0x000000ffff0e7224 */ /* 0x000fe400078e000f */
[----:B------:R-:W-:Y:S02]  /*02a0*/  IMAD.HI.U32 R4, R10, R13, RZ ;  /* 0x0000000d0a047227 */ /* 0x000fe400078e00ff */
[----:B------:R-:W0:Y:S02]  /*02b0*/  LDC R10, c[0x0][0x3a8] ;  /* 0x0000ea00ff0a7b82 */ /* 0x000e240000000800 */
[----:B------:R-:W-:-:S04]  /*02c0*/  IMAD.HI.U32 R11, R5, R14, RZ ;  /* 0x0000000e050b7227 */ /* 0x000fc800078e00ff */
[----:B------:R-:W-:Y:S02]  /*02d0*/  IMAD.MOV R5, RZ, RZ, -R4 ;  /* 0x000000ffff057224 */ /* 0x000fe400078e0a04 */
[----:B------:R-:W-:Y:S02]  /*02e0*/  IMAD.MOV R15, RZ, RZ, -R11 ;  /* 0x000000ffff0f7224 */ /* 0x000fe400078e0a0b */
[----:B------:R-:W-:Y:S02]  /*02f0*/  IMAD R5, R2, R5, R13 ;  /* 0x0000000502057224 */ /* 0x000fe400078e020d */
[----:B------:R-:W-:Y:S02]  /*0300*/  IMAD R13, R0, R15, R14 ;  /* 0x0000000f000d7224 */ /* 0x000fe400078e020e */
[----:B------:R-:W1:Y:S01]  /*0310*/  S2R R14, SR_TID.X ;  /* 0x00000000000e7919 */ /* 0x000e620000002100 */
[----:B------:R-:W-:Y:S02]  /*0320*/  ISETP.GT.U32.AND P3, PT, R2, R5, PT ;  /* 0x000000050200720c */ /* 0x000fe40003f64070 */
[----:B------:R-:W-:-:S11]  /*0330*/  ISETP.GT.U32.AND P4, PT, R0, R13, PT ;  /* 0x0000000d0000720c */ /* 0x000fd60003f84070 */
[-C--:B------:R-:W-:Y:S01]  /*0340*/  @!P3 IADD3 R5, PT, PT, R5, -R2.reuse, RZ ;  /* 0x800000020505b210 */ /* 0x080fe20007ffe0ff */
[----:B------:R-:W-:Y:S01]  /*0350*/  @!P3 VIADD R4, R4, 0x1 ;  /* 0x000000010404b836 */ /* 0x000fe20000000000 */
[----:B------:R-:W-:Y:S01]  /*0360*/  ISETP.NE.AND P3, PT, R8, RZ, PT ;  /* 0x000000ff0800720c */ /* 0x000fe20003f65270 */
[----:B------:R-:W-:Y:S01]  /*0370*/  @!P4 IMAD.IADD R13, R13, 0x1, -R0 ;  /* 0x000000010d0dc824 */ /* 0x000fe200078e0a00 */
[----:B------:R-:W-:Y:S01]  /*0380*/  ISETP.GE.U32.AND P2, PT, R5, R2, PT ;  /* 0x000000020500720c */ /* 0x000fe20003f46070 */
[----:B------:R-:W-:-:S03]  /*0390*/  @!P4 VIADD R11, R11, 0x1 ;  /* 0x000000010b0bc836 */ /* 0x000fc60000000000 */
[----:B------:R-:W-:Y:S01]  /*03a0*/  ISETP.GE.U32.AND P0, PT, R13, R0, PT ;  /* 0x000000000d00720c */ /* 0x000fe20003f06070 */
[----:B0-----:R-:W-:-:S08]  /*03b0*/  IMAD R0, R10, UR5, RZ ;  /* 0x000000050a007c24 */ /* 0x001fd0000f8e02ff */
[----:B------:R-:W-:Y:S01]  /*03c0*/  @P2 VIADD R4, R4, 0x1 ;  /* 0x0000000104042836 */ /* 0x000fe20000000000 */
[----:B------:R-:W-:-:S03]  /*03d0*/  ISETP.NE.AND P2, PT, R9, RZ, PT ;  /* 0x000000ff0900720c */ /* 0x000fc60003f45270 */
[----:B------:R-:W-:Y:S02]  /*03e0*/  @P0 VIADD R11, R11, 0x1 ;  /* 0x000000010b0b0836 */ /* 0x000fe40000000000 */
[----:B------:R-:W-:Y:S01]  /*03f0*/  @!P1 IMAD.MOV R4, RZ, RZ, -R4 ;  /* 0x000000ffff049224 */ /* 0x000fe200078e0a04 */
[----:B------:R-:W-:Y:S01]  /*0400*/  @!P3 LOP3.LUT R4, RZ, R8, RZ, 0x33, !PT ;  /* 0x00000008ff04b212 */ /* 0x000fe200078e33ff */
[----:B------:R-:W-:-:S04]  /*0410*/  @!P5 IMAD.MOV R11, RZ, RZ, -R11 ;  /* 0x000000ffff0bd224 */ /* 0x000fc800078e0a0b */
[----:B------:R-:W-:Y:S02]  /*0420*/  IMAD R2, R4, R0, R0 ;  /* 0x0000000004027224 */ /* 0x000fe400078e0200 */
[----:B------:R-:W-:Y:S01]  /*0430*/  @!P2 LOP3.LUT R11, RZ, R9, RZ, 0x33, !PT ;  /* 0x00000009ff0ba212 */ /* 0x000fe200078e33ff */
[----:B-1----:R-:W-:-:S04]  /*0440*/  IMAD R0, R3, UR4, R14 ;  /* 0x0000000403007c24 */ /* 0x002fc8000f8e020e */
[----:B------:R-:W-:-:S05]  /*0450*/  IMAD R3, R11, R2, R2 ;  /* 0x000000020b037224 */ /* 0x000fca00078e0202 */
[----:B------:R-:W-:-:S13]  /*0460*/  ISETP.GE.AND P0, PT, R0, R3, PT ;  /* 0x000000030000720c */ /* 0x000fda0003f06270 */
[----:B------:R-:W-:Y:S05]  /*0470*/  @P0 EXIT ;  /* 0x000000000000094d */ /* 0x000fea0003800000 */
[----:B------:R-:W-:Y:S01]  /*0480*/  VIADD R12, R4, 0x1 ;  /* 0x00000001040c7836 */ /* 0x000fe20000000000 */
[----:B------:R-:W-:Y:S01]  /*0490*/  IABS R14, R10 ;  /* 0x0000000a000e7213 */ /* 0x000fe20000000000 */
[----:B------:R-:W-:Y:S01]  /*04a0*/  VIADD R15, R11, 0x1 ;  /* 0x000000010b0f7836 */ /* 0x000fe20000000000 */
[----:B------:R-:W-:Y:S01]  /*04b0*/  IABS R17, R0 ;  /* 0x0000000000117213 */ /* 0x000fe20000000000 */
[----:B------:R-:W0:Y:S02]  /*04c0*/  LDCU.64 UR4, c[0x0][0x390] ;  /* 0x00007200ff0477ac */ /* 0x000e240008000a00 */
[----:B------:R-:W-:Y:S01]  /*04d0*/  IMAD R13, R12, R15, RZ ;  /* 0x0000000f0c0d7224 */ /* 0x000fe200078e02ff */
[----:B------:R-:W1:Y:S04]  /*04e0*/  LDCU.64 UR12, c[0x0][0x358] ;  /* 0x00006b00ff0c77ac */ /* 0x000e680008000a00 */
[----:B------:R-:W-:-:S02]  /*04f0*/  IABS R4, R13 ;  /* 0x0000000d00047213 */ /* 0x000fc40000000000 */
[----:B------:R-:W-:Y:S02]  /*0500*/  IABS R18, R13 ;  /* 0x0000000d00127213 */ /* 0x000fe40000000000 */
[----:B------:R-:W2:Y:S08]  /*0510*/  I2F.RP R5, R4 ;  /* 0x0000000400057306 */ /* 0x000eb00000209400 */
[----:B--2---:R-:W2:Y:S02]  /*0520*/  MUFU.RCP R5, R5 ;  /* 0x0000000500057308 */ /* 0x004ea40000001000 */
[----:B--2---:R-:W-:-:S06]  /*0530*/  IADD3 R2, PT, PT, R5, 0xffffffe, RZ ;  /* 0x0ffffffe05027810 */ /* 0x004fcc0007ffe0ff */
[----:B------:R-:W2:Y:S08]  /*0540*/  I2F.RP R5, R14 ;  /* 0x0000000e00057306 */ /* 0x000eb00000209400 */
[----:B------:R3:W4:Y:S08]  /*0550*/  F2I.FTZ.U32.TRUNC.NTZ R3, R2 ;  /* 0x0000000200037305 */ /* 0x000730000021f000 */
[----:B--2---:R-:W2:Y:S01]  /*0560*/  MUFU.RCP R5, R5 ;  /* 0x0000000500057308 */ /* 0x004ea20000001000 */
[----:B---3--:R-:W-:-:S02]  /*0570*/  IMAD.MOV.U32 R2, RZ, RZ, RZ ;  /* 0x000000ffff027224 */ /* 0x008fc400078e00ff */
[----:B----4-:R-:W-:-:S04]  /*0580*/  IMAD.MOV R11, RZ, RZ, -R3 ;  /* 0x000000ffff0b7224 */ /* 0x010fc800078e0a03 */
[----:B------:R-:W-:-:S04]  /*0590*/  IMAD R11, R11, R4, RZ ;  /* 0x000000040b0b7224 */ /* 0x000fc800078e02ff */
[----:B------:R-:W-:Y:S01]  /*05a0*/  IMAD.HI.U32 R16, R3, R11, R2 ;  /* 0x0000000b03107227 */ /* 0x000fe200078e0002 */
[----:B------:R-:W-:-:S03]  /*05b0*/  LOP3.LUT R2, R0, R13, RZ, 0x3c, !PT ;  /* 0x0000000d00027212 */ /* 0x000fc600078e3cff */
[----:B------:R-:W-:Y:S01]  /*05c0*/  IMAD.MOV.U32 R11, RZ, RZ, R17 ;  /* 0x000000ffff0b7224 */ /* 0x000fe200078e0011 */
[----:B------:R-:W-:Y:S01]  /*05d0*/  ISETP.GE.AND P2, PT, R2, RZ, PT ;  /* 0x000000ff0200720c */ /* 0x000fe20003f46270 */
[----:B------:R-:W-:Y:S02]  /*05e0*/  IMAD.MOV R3, RZ, RZ, -R18 ;  /* 0x000000ffff037224 */ /* 0x000fe400078e0a12 */
[----:B------:R-:W-:-:S04]  /*05f0*/  IMAD.HI.U32 R16, R16, R11, RZ ;  /* 0x0000000b10107227 */ /* 0x000fc800078e00ff */
[----:B------:R-:W-:Y:S02]  /*0600*/  IMAD R3, R16, R3, R11 ;  /* 0x0000000310037224 */ /* 0x000fe400078e020b */
[----:B--2---:R-:W-:Y:S02]  /*0610*/  VIADD R17, R5, 0xffffffe ;  /* 0x0ffffffe05117836 */ /* 0x004fe40000000000 */
[----:B------:R-:W-:Y:S01]  /*0620*/  IMAD.MOV.U32 R2, RZ, RZ, RZ ;  /* 0x000000ffff027224 */ /* 0x000fe200078e00ff */
[----:B------:R-:W-:-:S13]  /*0630*/  ISETP.GT.U32.AND P1, PT, R4, R3, PT ;  /* 0x000000030400720c */ /* 0x000fda0003f24070 */
[----:B------:R-:W-:Y:S02]  /*0640*/  @!P1 IMAD.IADD R3, R3, 0x1, -R4 ;  /* 0x0000000103039824 */ /* 0x000fe400078e0a04 */
[----:B------:R-:W-:Y:S01]  /*0650*/  @!P1 VIADD R16, R16, 0x1 ;  /* 0x0000000110109836 */ /* 0x000fe20000000000 */
[----:B------:R-:W-:Y:S02]  /*0660*/  ISETP.NE.AND P1, PT, R13, RZ, PT ;  /* 0x000000ff0d00720c */ /* 0x000fe40003f25270 */
[----:B------:R-:W-:Y:S02]  /*0670*/  ISETP.GE.U32.AND P0, PT, R3, R4, PT ;  /* 0x000000040300720c */ /* 0x000fe40003f06070 */
[----:B------:R-:W2:Y:S11]  /*0680*/  F2I.FTZ.U32.TRUNC.NTZ R3, R17 ;  /* 0x0000001100037305 */ /* 0x000eb6000021f000 */
[----:B------:R-:W-:Y:S01]  /*0690*/  @P0 VIADD R16, R16, 0x1 ;  /* 0x0000000110100836 */ /* 0x000fe20000000000 */
[----:B0-----:R-:W-:Y:S01]  /*06a0*/  ISETP.NE.U32.AND P0, PT, RZ, UR4, PT ;  /* 0x00000004ff007c0c */ /* 0x001fe2000bf05070 */
[----:B------:R-:W0:Y:S01]  /*06b0*/  LDCU UR4, c[0x0][0x3a4] ;  /* 0x00007480ff0477ac */ /* 0x000e220008000800 */
[----:B--2---:R-:W-:-:S02]  /*06c0*/  IMAD.MOV R5, RZ, RZ, -R3 ;  /* 0x000000ffff057224 */ /* 0x004fc400078e0a03 */
[----:B------:R-:W-:Y:S02]  /*06d0*/  @!P2 IADD3 R16, PT, PT, -R16, RZ, RZ ;  /* 0x000000ff1010a210 */ /* 0x000fe40007ffe1ff */
[----:B------:R-:W-:Y:S01]  /*06e0*/  @!P1 LOP3.LUT R16, RZ, R13, RZ, 0x33, !PT ;  /* 0x0000000dff109212 */ /* 0x000fe200078e33ff */
[----:B------:R-:W-:Y:S01]  /*06f0*/  IMAD R5, R5, R14, RZ ;  /* 0x0000000e05057224 */ /* 0x000fe200078e02ff */
[----:B------:R-:W-:Y:S02]  /*0700*/  ISETP.NE.AND.EX P0, PT, RZ, UR5, PT, P0 ;  /* 0x00000005ff007c0c */ /* 0x000fe4000bf05300 */
[----:B------:R-:W-:Y:S01]  /*0710*/  IABS R4, R16 ;  /* 0x0000001000047213 */ /* 0x000fe20000000000 */
[----:B------:R-:W-:Y:S01]  /*0720*/  IMAD.HI.U32 R2, R3, R5, R2 ;  /* 0x0000000503027227 */ /* 0x000fe200078e0002 */
[----:B------:R-:W-:-:S03]  /*0730*/  ISETP.GE.AND P3, PT, R16, RZ, PT ;  /* 0x000000ff1000720c */ /* 0x000fc60003f66270 */
[----:B------:R-:W-:-:S04]  /*0740*/  IMAD.MOV.U32 R3, RZ, RZ, R4 ;  /* 0x000000ffff037224 */ /* 0x000fc800078e0004 */
[----:B------:R-:W-:Y:S02]  /*0750*/  IMAD.HI.U32 R2, R2, R3, RZ ;  /* 0x0000000302027227 */ /* 0x000fe400078e00ff */
[----:B------:R-:W2:Y:S02]  /*0760*/  @P0 LDC.64 R4, c[0x0][0x390] ;  /* 0x0000e400ff040b82 */ /* 0x000ea40000000a00 */
[----:B------:R-:W-:-:S04]  /*0770*/  IMAD.MOV R2, RZ, RZ, -R2 ;  /* 0x000000ffff027224 */ /* 0x000fc800078e0a02 */
[----:B------:R-:W-:Y:S02]  /*0780*/  IMAD R2, R14, R2, R3 ;  /* 0x000000020e027224 */ /* 0x000fe400078e0203 */
[----:B------:R-:W-:-:S03]  /*0790*/  IMAD.MOV.U32 R3, RZ, RZ, RZ ;  /* 0x000000ffff037224 */ /* 0x000fc600078e00ff */
[----:B------:R-:W-:-:S13]  /*07a0*/  ISETP.GT.U32.AND P1, PT, R14, R2, PT ;  /* 0x000000020e00720c */ /* 0x000fda0003f24070 */
[----:B------:R-:W-:Y:S01]  /*07b0*/  @!P1 IMAD.IADD R2, R2, 0x1, -R14 ;  /* 0x0000000102029824 */ /* 0x000fe200078e0a0e */
[----:B------:R-:W-:-:S04]  /*07c0*/  ISETP.NE.AND P1, PT, R10, RZ, PT ;  /* 0x000000ff0a00720c */ /* 0x000fc80003f25270 */
[----:B------:R-:W-:-:S13]  /*07d0*/  ISETP.GT.U32.AND P2, PT, R14, R2, PT ;  /* 0x000000020e00720c */ /* 0x000fda0003f44070 */
[----:B------:R-:W-:Y:S01]  /*07e0*/  @!P2 IMAD.IADD R2, R2, 0x1, -R14 ;  /* 0x000000010202a824 */ /* 0x000fe200078e0a0e */
[----:B------:R-:W-:-:S03]  /*07f0*/  IABS R14, R15 ;  /* 0x0000000f000e7213 */ /* 0x000fc60000000000 */
[----:B------:R-:W-:Y:S01]  /*0800*/  @!P3 IMAD.MOV R2, RZ, RZ, -R2 ;  /* 0x000000ffff02b224 */ /* 0x000fe200078e0a02 */
[----:B------:R-:W3:Y:S01]  /*0810*/  I2F.RP R17, R14 ;  /* 0x0000000e00117306 */ /* 0x000ee20000209400 */
[----:B------:R-:W-:-:S05]  /*0820*/  @!P1 LOP3.LUT R2, RZ, R10, RZ, 0x33, !PT ;  /* 0x0000000aff029212 */ /* 0x000fca00078e33ff */
[----:B--2---:R-:W-:Y:S01]  /*0830*/  @P0 IMAD.WIDE R18, R2, 0x4, R4 ;  /* 0x0000000402120825 */ /* 0x004fe200078e0204 */
[----:B------:R-:W-:Y:S02]  /*0840*/  IABS R16, R12 ;  /* 0x0000000c00107213 */ /* 0x000fe40000000000 */
[----:B------:R-:W-:Y:S02]  /*0850*/  IABS R20, R15 ;  /* 0x0000000f00147213 */ /* 0x000fe40000000000 */
[----:B-1----:R1:W5:Y:S01]  /*0860*/  @P0 LDG.E R3, desc[UR12][R18.64] ;  /* 0x0000000c12030981 */ /* 0x002362000c1e1900 */
[----:B0-----:R-:W-:Y:S01]  /*0870*/  UISETP.GE.AND UP0, UPT, UR4, 0x1, UPT ;  /* 0x000000010400788c */ /* 0x001fe2000bf06270 */
[----:B------:R-:W-:Y:S01]  /*0880*/  IMAD R13, R10, R13, RZ ;  /* 0x0000000d0a0d7224 */ /* 0x000fe200078e02ff */
[----:B---3--:R-:W0:Y:S08]  /*0890*/  MUFU.RCP R17, R17 ;  /* 0x0000001100117308 */ /* 0x008e300000001000 */
[----:B-1----:R-:W1:Y:S01]  /*08a0*/  I2F.RP R19, R16 ;  /* 0x0000001000137306 */ /* 0x002e620000209400 */
[----:B0-----:R-:W-:-:S02]  /*08b0*/  VIADD R4, R17, 0xffffffe ;  /* 0x0ffffffe11047836 */ /* 0x001fc40000000000 */
[----:B------:R-:W-:-:S05]  /*08c0*/  IMAD.MOV R17, RZ, RZ, -R20 ;  /* 0x000000ffff117224 */ /* 0x000fca00078e0a14 */
[----:B------:R0:W2:Y:S08]  /*08d0*/  F2I.FTZ.U32.TRUNC.NTZ R5, R4 ;  /* 0x0000000400057305 */ /* 0x0000b0000021f000 */
[----:B-1----:R-:W1:Y:S01]  /*08e0*/  MUFU.RCP R19, R19 ;  /* 0x0000001300137308 */ /* 0x002e620000001000 */
[----:B0-----:R-:W-:Y:S02]  /*08f0*/  HFMA2 R4, -RZ, RZ, 0, 0 ;  /* 0x00000000ff047431 */ /* 0x001fe400000001ff */
[----:B--2---:R-:W-:-:S04]  /*0900*/  IMAD.MOV R21, RZ, RZ, -R5 ;  /* 0x000000ffff157224 */ /* 0x004fc800078e0a05 */
[----:B------:R-:W-:-:S04]  /*0910*/  IMAD R21, R21, R14, RZ ;  /* 0x0000000e15157224 */ /* 0x000fc800078e02ff */
[----:B------:R-:W-:Y:S01]  /*0920*/  IMAD.HI.U32 R18, R5, R21, R4 ;  /* 0x0000001505127227 */ /* 0x000fe200078e0004 */
[----:B------:R-:W-:Y:S02]  /*0930*/  LOP3.LUT R4, R0, R15, RZ, 0x3c, !PT ;  /* 0x0000000f00047212 */ /* 0x000fe400078e3cff */
[----:B------:R-:W-:Y:S01]  /*0940*/  IABS R21, R12 ;  /* 0x0000000c00157213 */ /* 0x000fe20000000000 */
[----:B-1----:R-:W-:Y:S01]  /*0950*/  VIADD R5, R19, 0xffffffe ;  /* 0x0ffffffe13057836 */ /* 0x002fe20000000000 */
[----:B------:R-:W-:Y:S01]  /*0960*/  ISETP.GE.AND P2, PT, R4, RZ, PT ;  /* 0x000000ff0400720c */ /* 0x000fe20003f46270 */
[----:B------:R-:W-:-:S04]  /*0970*/  IMAD.HI.U32 R18, R18, R11, RZ ;  /* 0x0000000b12127227 */ /* 0x000fc800078e00ff */
[----:B------:R-:W-:Y:S01]  /*0980*/  IMAD R17, R18, R17, R11 ;  /* 0x0000001112117224 */ /* 0x000fe200078e020b */
[----:B------:R-:W0:Y:S01]  /*0990*/  F2I.FTZ.U32.TRUNC.NTZ R5, R5 ;  /* 0x0000000500057305 */ /* 0x000e22000021f000 */
[----:B------:R-:W-:-:S03]  /*09a0*/  IMAD.MOV.U32 R4, RZ, RZ, RZ ;  /* 0x000000ffff047224 */ /* 0x000fc600078e00ff */
[----:B------:R-:W-:Y:S01]  /*09b0*/  ISETP.GT.U32.AND P1, PT, R14, R17, PT ;  /* 0x000000110e00720c */ /* 0x000fe20003f24070 */
[----:B0-----:R-:W-:-:S12]  /*09c0*/  IMAD.MOV R19, RZ, RZ, -R5 ;  /* 0x000000ffff137224 */ /* 0x001fd800078e0a05 */
[----:B------:R-:W-:Y:S02]  /*09d0*/  @!P1 IMAD.IADD R17, R17, 0x1, -R14 ;  /* 0x0000000111119824 */ /* 0x000fe400078e0a0e */
[----:B------:R-:W-:Y:S02]  /*09e0*/  @!P1 VIADD R18, R18, 0x1 ;  /* 0x0000000112129836 */ /* 0x000fe40000000000 */
[----:B------:R-:W-:Y:S01]  /*09f0*/  IMAD R19, R19, R16, RZ ;  /* 0x0000001013137224 */ /* 0x000fe200078e02ff */
[----:B------:R-:W-:-:S03]  /*0a00*/  ISETP.GE.U32.AND P0, PT, R17, R14, PT ;  /* 0x0000000e1100720c */ /* 0x000fc60003f06070 */
[----:B------:R-:W-:-:S04]  /*0a10*/  IMAD.HI.U32 R4, R5, R19, R4 ;  /* 0x0000001305047227 */ /* 0x000fc800078e0004 */
[----:B------:R-:W-:-:S06]  /*0a20*/  IMAD.MOV R19, RZ, RZ, -R21 ;  /* 0x000000ffff137224 */ /* 0x000fcc00078e0a15 */
[----:B------:R-:W-:Y:S01]  /*0a30*/  @P0 VIADD R18, R18, 0x1 ;  /* 0x0000000112120836 */ /* 0x000fe20000000000 */
[----:B------:R-:W-:Y:S02]  /*0a40*/  ISETP.NE.AND P0, PT, R15, RZ, PT ;  /* 0x000000ff0f00720c */ /* 0x000fe40003f05270 */
[----:B------:R-:W-:Y:S01]  /*0a50*/  LOP3.LUT R15, RZ, R15, RZ, 0x33, !PT ;  /* 0x0000000fff0f7212 */ /* 0x000fe200078e33ff */
[----:B------:R-:W-:-:S05]  /*0a60*/  @!P2 IMAD.MOV R18, RZ, RZ, -R18 ;  /* 0x000000ffff12a224 */ /* 0x000fca00078e0a12 */
[----:B------:R-:W-:-:S04]  /*0a70*/  SEL R18, R15, R18, !P0 ;  /* 0x000000120f127207 */ /* 0x000fc80004000000 */
[----:B------:R-:W-:Y:S02]  /*0a80*/  IABS R20, R18 ;  /* 0x0000001200147213 */ /* 0x000fe40000000000 */
[----:B------:R-:W-:Y:S02]  /*0a90*/  ISETP.GE.AND P3, PT, R18, RZ, PT ;  /* 0x000000ff1200720c */ /* 0x000fe40003f66270 */
[----:B------:R-:W-:-:S05]  /*0aa0*/  MOV R5, R20 ;  /* 0x0000001400057202 */ /* 0x000fca0000000f00 */
[----:B------:R-:W-:-:S04]  /*0ab0*/  IMAD.HI.U32 R4, R4, R5, RZ ;  /* 0x0000000504047227 */ /* 0x000fc800078e00ff */
[----:B------:R-:W-:-:S05]  /*0ac0*/  IMAD R5, R4, R19, R5 ;  /* 0x0000001304057224 */ /* 0x000fca00078e0205 */
[----:B------:R-:W-:-:S13]  /*0ad0*/  ISETP.GT.U32.AND P1, PT, R16, R5, PT ;  /* 0x000000051000720c */ /* 0x000fda0003f24070 */
[----:B------:R-:W-:Y:S01]  /*0ae0*/  @!P1 IMAD.IADD R5, R5, 0x1, -R16 ;  /* 0x0000000105059824 */ /* 0x000fe200078e0a10 */
[----:B------:R-:W-:-:S04]  /*0af0*/  ISETP.NE.AND P1, PT, R12, RZ, PT ;  /* 0x000000ff0c00720c */ /* 0x000fc80003f25270 */
[----:B------:R-:W-:-:S13]  /*0b00*/  ISETP.GT.U32.AND P2, PT, R16, R5, PT ;  /* 0x000000051000720c */ /* 0x000fda0003f44070 */
[----:B------:R-:W-:-:S04]  /*0b10*/  @!P2 IMAD.IADD R5, R5, 0x1, -R16 ;  /* 0x000000010505a824 */ /* 0x000fc800078e0a10 */
[----:B------:R-:W-:-:S04]  /*0b20*/  IMAD.MOV.U32 R16, RZ, RZ, R5 ;  /* 0x000000ffff107224 */ /* 0x000fc800078e0005 */
[----:B------:R-:W-:Y:S01]  /*0b30*/  @!P3 IMAD.MOV R16, RZ, RZ, -R16 ;  /* 0x000000ffff10b224 */ /* 0x000fe200078e0a10 */
[----:B------:R-:W-:Y:S01]  /*0b40*/  @!P1 LOP3.LUT R16, RZ, R12, RZ, 0x33, !PT ;  /* 0x0000000cff109212 */ /* 0x000fe200078e33ff */
[----:B------:R-:W-:Y:S06]  /*0b50*/  BRA.U !UP0, `(.L_x_25) ;  /* 0x0000000d08ec7547 */ /* 0x000fec000b800000 */
[-C--:B------:R-:W-:Y:S01]  /*0b60*/  IABS R18, R13.reuse ;  /* 0x0000000d00127213 */ /* 0x080fe20000000000 */
[----:B------:R-:W-:Y:S01]  /*0b70*/  UISETP.LT.AND UP0, UPT, UR11, UR14, UPT ;  /* 0x0000000e0b00728c */ /* 0x000fe2000bf01270 */
[----:B------:R-:W-:Y:S02]  /*0b80*/  IABS R20, R13 ;  /* 0x0000000d00147213 */ /* 0x000fe40000000000 */
[----:B------:R-:W0:Y:S01]  /*0b90*/  I2F.RP R10, R18 ;  /* 0x00000012000a7306 */ /* 0x000e220000209400 */
[----:B------:R-:W-:Y:S01]  /*0ba0*/  ISETP.GE.AND P3, PT, R0, RZ, PT ;  /* 0x000000ff0000720c */ /* 0x000fe20003f66270 */
[----:B------:R-:W-:Y:S01]  /*0bb0*/  USEL UR4, UR11, UR14, UP0 ;  /* 0x0000000e0b047287 */ /* 0x000fe20008000000 */
[----:B------:R-:W-:Y:S01]  /*0bc0*/  ISETP.GT.U32.AND P2, PT, R14, R17, PT ;  /* 0x000000110e00720c */ /* 0x000fe20003f44070 */
[----:B------:R-:W-:Y:S02]  /*0bd0*/  IMAD.IADD R14, R17, 0x1, -R14 ;  /* 0x00000001110e7824 */ /* 0x000fe400078e0a0e */
[----:B------:R-:W-:-:S03]  /*0be0*/  UISETP.GE.AND UP0, UPT, UR4, 0x1, UPT ;  /* 0x000000010400788c */ /* 0x000fc6000bf06270 */
[----:B------:R-:W-:Y:S02]  /*0bf0*/  SEL R14, R14, R17, !P2 ;  /* 0x000000110e0e7207 */ /* 0x000fe40005000000 */
[----:B------:R-:W-:-:S03]  /*0c00*/  ISETP.NE.AND P2, PT, R13, RZ, PT ;  /* 0x000000ff0d00720c */ /* 0x000fc60003f45270 */
[----:B------:R-:W-:Y:S01]  /*0c10*/  @!P3 IMAD.MOV R14, RZ, RZ, -R14 ;  /* 0x000000ffff0eb224 */ /* 0x000fe200078e0a0e */
[----:B0-----:R-:W0:Y:S04]  /*0c20*/  MUFU.RCP R10, R10 ;  /* 0x0000000a000a7308 */ /* 0x001e280000001000 */
[----:B------:R-:W-:-:S05]  /*0c30*/  SEL R14, R15, R14, !P0 ;  /* 0x0000000e0f0e7207 */ /* 0x000fca0004000000 */
[----:B------:R-:W-:Y:S02]  /*0c40*/  IMAD R6, R14, R9, -R6 ;  /* 0x000000090e067224 */ /* 0x000fe400078e0a06 */
[----:B0-----:R-:W-:-:S04]  /*0c50*/  VIADD R4, R10, 0xffffffe ;  /* 0x0ffffffe0a047836 */ /* 0x001fc80000000000 */
[----:B------:R0:W1:Y:S02]  /*0c60*/  F2I.FTZ.U32.TRUNC.NTZ R5, R4 ;  /* 0x0000000400057305 */ /* 0x000064000021f000 */
[----:B0-----:R-:W-:Y:S02]  /*0c70*/  IMAD.MOV.U32 R4, RZ, RZ, RZ ;  /* 0x000000ffff047224 */ /* 0x001fe400078e00ff */
[----:B-1----:R-:W-:-:S04]  /*0c80*/  IMAD.MOV R19, RZ, RZ, -R5 ;  /* 0x000000ffff137224 */ /* 0x002fc800078e0a05 */
[----:B------:R-:W-:-:S04]  /*0c90*/  IMAD R19, R19, R18, RZ ;  /* 0x0000001213137224 */ /* 0x000fc800078e02ff */
[----:B------:R-:W-:-:S04]  /*0ca0*/  IMAD.HI.U32 R12, R5, R19, R4 ;  /* 0x00000013050c7227 */ /* 0x000fc800078e0004 */
[----:B------:R-:W-:Y:S02]  /*0cb0*/  IMAD.MOV R5, RZ, RZ, -R20 ;  /* 0x000000ffff057224 */ /* 0x000fe400078e0a14 */
[----:B------:R-:W-:-:S04]  /*0cc0*/  IMAD.HI.U32 R4, R12, R11, RZ ;  /* 0x0000000b0c047227 */ /* 0x000fc800078e00ff */
[----:B------:R-:W-:Y:S01]  /*0cd0*/  IMAD R11, R4, R5, R11 ;  /* 0x00000005040b7224 */ /* 0x000fe200078e020b */
[----:B------:R-:W-:-:S04]  /*0ce0*/  LOP3.LUT R5, R0, R13, RZ, 0x3c, !PT ;  /* 0x0000000d00057212 */ /* 0x000fc800078e3cff */
[----:B------:R-:W-:Y:S02]  /*0cf0*/  ISETP.GT.U32.AND P4, PT, R18, R11, PT ;  /* 0x0000000b1200720c */ /* 0x000fe40003f84070 */
[----:B------:R-:W-:Y:S01]  /*0d00*/  ISETP.GE.AND P5, PT, R5, RZ, PT ;  /* 0x000000ff0500720c */ /* 0x000fe20003fa6270 */
[----:B------:R-:W-:-:S10]  /*0d10*/  IMAD R5, R16, R8, -R7 ;  /* 0x0000000810057224 */ /* 0x000fd400078e0a07 */
[----:B------:R-:W-:Y:S01]  /*0d20*/  @!P4 IADD3 R11, PT, PT, R11, -R18, RZ ;  /* 0x800000120b0bc210 */ /* 0x000fe20007ffe0ff */
[----:B------:R-:W-:-:S03]  /*0d30*/  @!P4 VIADD R4, R4, 0x1 ;  /* 0x000000010404c836 */ /* 0x000fc60000000000 */
[----:B------:R-:W-:-:S13]  /*0d40*/  ISETP.GE.U32.AND P1, PT, R11, R18, PT ;  /* 0x000000120b00720c */ /* 0x000fda0003f26070 */
[----:B------:R-:W-:-:S04]  /*0d50*/  @P1 VIADD R4, R4, 0x1 ;  /* 0x0000000104041836 */ /* 0x000fc80000000000 */
[----:B------:R-:W-:Y:S01]  /*0d60*/  @!P5 IMAD.MOV R4, RZ, RZ, -R4 ;  /* 0x000000ffff04d224 */ /* 0x000fe200078e0a04 */
[----:B------:R-:W-:Y:S01]  /*0d70*/  @!P2 LOP3.LUT R4, RZ, R13, RZ, 0x33, !PT ;  /* 0x0000000dff04a212 */ /* 0x000fe200078e33ff */
[----:B------:R-:W-:Y:S06]  /*0d80*/  BRA.U !UP0, `(.L_x_25) ;  /* 0x0000000d08607547 */ /* 0x000fec000b800000 */
[----:B------:R-:W-:Y:S02]  /*0d90*/  ULOP3.LUT UR7, UR14, 0x7, URZ, 0xc0, !UPT ;  /* 0x000000070e077892 */ /* 0x000fe4000f8ec0ff */
[----:B------:R-:W-:Y:S01]  /*0da0*/  ULOP3.LUT UR8, UR14, 0x7ffffff8, URZ, 0xc0, !UPT ;  /* 0x7ffffff80e087892 */ /* 0x000fe2000f8ec0ff */
[----:B------:R-:W-:-:S11]  /*0db0*/  UMOV UR4, URZ ;  /* 0x000000ff00047c82 */ /* 0x000fd60008000000 */
.L_x_33:
[----:B------:R-:W0:Y:S01]  /*0dc0*/  LDC R9, c[0x0][0x3a4] ;  /* 0x0000e900ff097b82 */ /* 0x000e220000000800 */
[----:B------:R-:W-:Y:S01]  /*0dd0*/  UMOV UR5, URZ ;  /* 0x000000ff00057c82 */ /* 0x000fe20008000000 */
[-C--:B0-----:R-:W-:Y:S02]  /*0de0*/  IMAD R7, R4, R9.reuse, UR4 ;  /* 0x0000000404077e24 */ /* 0x081fe4000f8e0209 */
[----:B------:R-:W-:Y:S01]  /*0df0*/  IMAD R18, R2, R9, UR4 ;  /* 0x0000000402127e24 */ /* 0x000fe2000f8e0209 */
[----:B------:R-:W-:-:S06]  /*0e00*/  UIADD3 UR4, UPT, UPT, UR4, 0x1, URZ ;  /* 0x0000000104047890 */ /* 0x000fcc000fffe0ff */
[----:B------:R-:W-:-:S13]  /*0e10*/  ISETP.NE.AND P5, PT, R9, UR4, PT ;  /* 0x0000000409007c0c */ /* 0x000fda000bfa5270 */
.L_x_32:
[----:B------:R-:W0:Y:S01]  /*0e20*/  LDC.64 R8, c[0x0][0x3b0] ;  /* 0x0000ec00ff087b82 */ /* 0x000e220000000a00 */
[----:B------:R-:W1:Y:S01]  /*0e30*/  LDCU UR6, c[0x0][0x3b8] ;  /* 0x00007700ff0677ac */ /* 0x000e620008000800 */
[----:B------:R-:W-:Y:S02]  /*0e40*/  VIADD R10, R5, UR5 ;  /* 0x00000005050a7c36 */ /* 0x000fe40008000000 */
[----:B------:R-:W-:Y:S01]  /*0e50*/  IMAD.MOV.U32 R20, RZ, RZ, RZ ;  /* 0x000000ffff147224 */ /* 0x000fe200078e00ff */
[----:B------:R-:W2:Y:S01]  /*0e60*/  LDCU UR9, c[0x0][0x3ac] ;  /* 0x00007580ff0977ac */ /* 0x000ea20008000800 */
[----:B-1----:R-:W-:Y:S01]  /*0e70*/  UISETP.GE.U32.AND UP0, UPT, UR6, 0x8, UPT ;  /* 0x000000080600788c */ /* 0x002fe2000bf06070 */
[----:B--2---:R-:W-:Y:S01]  /*0e80*/  ISETP.GE.AND P0, PT, R10, UR9, PT ;  /* 0x000000090a007c0c */ /* 0x004fe2000bf06270 */
[----:B0-----:R-:W-:Y:S01]  /*0e90*/  IMAD R19, R18, R9, UR5 ;  /* 0x0000000512137e24 */ /* 0x001fe2000f8e0209 */
[----:B------:R-:W-:Y:S02]  /*0ea0*/  UIADD3 UR5, UPT, UPT, UR5, 0x1, URZ ;  /* 0x0000000105057890 */ /* 0x000fe4000fffe0ff */
[----:B------:R-:W-:Y:S01]  /*0eb0*/  ISETP.GT.AND P0, PT, R10, -0x1, !P0 ;  /* 0xffffffff0a00780c */ /* 0x000fe20004704270 */
[----:B------:R-:W-:-:S03]  /*0ec0*/  IMAD R19, R19, UR6, RZ ;  /* 0x0000000613137c24 */ /* 0x000fc6000f8e02ff */
[----:B------:R-:W-:Y:S01]  /*0ed0*/  ISETP.NE.AND P6, PT, R9, UR5, PT ;  /* 0x0000000509007c0c */ /* 0x000fe2000bfc5270 */
[----:B------:R-:W-:-:S04]  /*0ee0*/  IMAD R9, R7, UR9, R10 ;  /* 0x0000000907097c24 */ /* 0x000fc8000f8e020a */
[----:B------:R-:W-:Y:S01]  /*0ef0*/  IMAD R9, R9, R8, RZ ;  /* 0x0000000809097224 */ /* 0x000fe200078e02ff */
[----:B------:R-:W-:Y:S07]  /*0f00*/  BRA.U !UP0, `(.L_x_26) ;  /* 0x0000000508487547 */ /* 0x000fee000b800000 */
[----:B------:R-:W0:Y:S01]  /*0f10*/  LDC R8, c[0x0][0x3b0] ;  /* 0x0000ec00ff087b82 */ /* 0x000e220000000800 */
[----:B------:R-:W1:Y:S01]  /*0f20*/  LDCU.128 UR16, c[0x0][0x380] ;  /* 0x00007000ff1077ac */ /* 0x000e620008000c00 */
[----:B------:R-:W-:-:S05]  /*0f30*/  UMOV UR6, URZ ;  /* 0x000000ff00067c82 */ /* 0x000fca0008000000 */
.L_x_27:
[----:B------:R-:W-:Y:S01]  /*0f40*/  VIADD R15, R6, UR6 ;  /* 0x00000006060f7c36 */ /* 0x000fe20008000000 */
[----:B------:R-:W-:Y:S01]  /*0f50*/  USHF.R.S32.HI UR9, URZ, 0x1f, UR6 ;  /* 0x0000001fff097899 */ /* 0x000fe20008011406 */
[----:B------:R-:W2:Y:S01]  /*0f60*/  LDC.64 R16, c[0x0][0x380] ;  /* 0x0000e000ff107b82 */ /* 0x000ea20000000a00 */
[----:B------:R-:W-:Y:S02]  /*0f70*/  SHF.R.S32.HI R14, RZ, 0x1f, R9 ;  /* 0x0000001fff0e7819 */ /* 0x000fe40000011409 */
[----:B0-----:R-:W-:Y:S02]  /*0f80*/  ISETP.GE.AND P3, PT, R15, R8, PT ;  /* 0x000000080f00720c */ /* 0x001fe40003f66270 */
[--C-:B------:R-:W-:Y:S02]  /*0f90*/  SHF.R.S32.HI R21, RZ, 0x1f, R6.reuse ;  /* 0x0000001fff157819 */ /* 0x100fe40000011406 */
[----:B------:R-:W-:Y:S01]  /*0fa0*/  IADD3 R13, P1, P2, R9, UR6, R6 ;  /* 0x00000006090d7c10 */ /* 0x000fe2000fa3e006 */
[----:B------:R-:W0:Y:S01]  /*0fb0*/  LDC.64 R10, c[0x0][0x388] ;  /* 0x0000e200ff0a7b82 */ /* 0x000e220000000a00 */
[----:B------:R-:W-:-:S02]  /*0fc0*/  ISETP.GT.AND P3, PT, R15, -0x1, !P3 ;  /* 0xffffffff0f00780c */ /* 0x000fc40005f64270 */
[----:B------:R-:W-:Y:S02]  /*0fd0*/  IADD3 R20, PT, PT, R6, UR6, RZ ;  /* 0x0000000606147c10 */ /* 0x000fe4000fffe0ff */
[----:B------:R-:W-:Y:S01]  /*0fe0*/  IADD3.X R14, PT, PT, R14, UR9, R21, P1, P2 ;  /* 0x000000090e0e7c10 */ /* 0x000fe20008fe4415 */
[----:B------:R-:W-:Y:S01]  /*0ff0*/  VIADD R21, R15, 0x1 ;  /* 0x000000010f157836 */ /* 0x000fe20000000000 */
[C---:B-1----:R-:W-:Y:S01]  /*1000*/  LEA R12, P1, R13.reuse, UR16, 0x2 ;  /* 0x000000100d0c7c11 */ /* 0x042fe2000f8210ff */
[----:B------:R-:W-:Y:S01]  /*1010*/  VIADD R23, R20, 0x2 ;  /* 0x0000000214177836 */ /* 0x000fe20000000000 */
[----:B------:R-:W-:Y:S02]  /*1020*/  PLOP3.LUT P3, PT, P0, P3, PT, 0x80, 0x8 ;  /* 0x000000000008781c */ /* 0x000fe40000767070 */
[----:B------:R-:W-:Y:S02]  /*1030*/  LEA.HI.X R13, R13, UR17, R14, 0x2, P1 ;  /* 0x000000110d0d7c11 */ /* 0x000fe400088f140e */
[----:B------:R-:W-:-:S02]  /*1040*/  SHF.R.S32.HI R27, RZ, 0x1f, R19 ;  /* 0x0000001fff1b7819 */ /* 0x000fc40000011413 */
[-C--:B------:R-:W-:Y:S02]  /*1050*/  ISETP.GE.AND P2, PT, R21, R8.reuse, PT ;  /* 0x000000081500720c */ /* 0x080fe40003f46270 */
[----:B------:R-:W-:Y:S02]  /*1060*/  IADD3 R22, P1, PT, R19, UR6, RZ ;  /* 0x0000000613167c10 */ /* 0x000fe4000ff3e0ff */
[----:B------:R-:W-:Y:S02]  /*1070*/  ISETP.GE.AND P4, PT, R23, R8, PT ;  /* 0x000000081700720c */ /* 0x000fe40003f86270 */
[----:B------:R-:W-:Y:S01]  /*1080*/  ISETP.GT.AND P2, PT, R21, -0x1, !P2 ;  /* 0xffffffff1500780c */ /* 0x000fe20005744270 */
[----:B------:R-:W-:Y:S01]  /*1090*/  VIADD R21, R20, 0x3 ;  /* 0x0000000314157836 */ /* 0x000fe20000000000 */
[----:B------:R-:W-:Y:S01]  /*10a0*/  IADD3.X R27, PT, PT, R27, UR9, RZ, P1, !PT ;  /* 0x000000091b1b7c10 */ /* 0x000fe20008ffe4ff */
[----:B------:R-:W-:Y:S01]  /*10b0*/  @P3 VIADD R25, R19, UR6 ;  /* 0x0000000613193c36 */ /* 0x000fe20008000000 */
[----:B------:R-:W-:-:S02]  /*10c0*/  LEA R14, P1, R22, UR18, 0x2 ;  /* 0x00000012160e7c11 */ /* 0x000fc4000f8210ff */
[----:B------:R-:W-:Y:S01]  /*10d0*/  ISETP.GT.AND P4, PT, R23, -0x1, !P4 ;  /* 0xffffffff1700780c */ /* 0x000fe20006784270 */
[----:B------:R-:W-:Y:S01]  /*10e0*/  @P3 IMAD.IADD R23, R9, 0x1, R15 ;  /* 0x0000000109173824 */ /* 0x000fe200078e020f */
[----:B------:R-:W-:Y:S01]  /*10f0*/  LEA.HI.X R15, R22, UR19, R27, 0x2, P1 ;  /* 0x00000013160f7c11 */ /* 0x000fe200088f141b */
[----:B0-----:R-:W-:Y:S01]  /*1100*/  @P3 IMAD.WIDE R10, R25, 0x4, R10 ;  /* 0x00000004190a3825 */ /* 0x001fe200078e020a */
[----:B------:R-:W-:Y:S02]  /*1110*/  PLOP3.LUT P2, PT, P0, P2, PT, 0x80, 0x8 ;  /* 0x000000000008781c */ /* 0x000fe40000745070 */
[----:B------:R-:W-:Y:S01]  /*1120*/  ISETP.GE.AND P1, PT, R21, R8, PT ;  /* 0x000000081500720c */ /* 0x000fe20003f26270 */
[----:B--2---:R-:W-:Y:S01]  /*1130*/  @P3 IMAD.WIDE R16, R23, 0x4, R16 ;  /* 0x0000000417103825 */ /* 0x004fe200078e0210 */
[----:B------:R-:W-:Y:S01]  /*1140*/  PLOP3.LUT P4, PT, P0, P4, PT, 0x80, 0x8 ;  /* 0x000000000008781c */ /* 0x000fe20000789070 */
[----:B------:R-:W2:Y:S01]  /*1150*/  @P3 LDG.E R10, desc[UR12][R10.64] ;  /* 0x0000000c0a0a3981 */ /* 0x000ea2000c1e1900 */
[----:B------:R-:W-:-:S03]  /*1160*/  ISETP.GT.AND P1, PT, R21, -0x1, !P1 ;  /* 0xffffffff1500780c */ /* 0x000fc60004f24270 */
[----:B------:R0:W2:Y:S01]  /*1170*/  @P3 LDG.E R16, desc[UR12][R16.64] ;  /* 0x0000000c10103981 */ /* 0x0000a2000c1e1900 */
[----:B------:R-:W-:-:S03]  /*1180*/  PLOP3.LUT P1, PT, P0, P1, PT, 0x80, 0x8 ;  /* 0x000000000008781c */ /* 0x000fc60000723070 */
[----:B------:R-:W3:Y:S04]  /*1190*/  @P2 LDG.E R22, desc[UR12][R12.64+0x4] ;  /* 0x0000040c0c162981 */ /* 0x000ee8000c1e1900 */
[----:B------:R-:W3:Y:S04]  /*11a0*/  @P2 LDG.E R21, desc[UR12][R14.64+0x4] ;  /* 0x0000040c0e152981 */ /* 0x000ee8000c1e1900 */
[----:B------:R-:W4:Y:S04]  /*11b0*/  @P4 LDG.E R24, desc[UR12][R12.64+0x8] ;  /* 0x0000080c0c184981 */ /* 0x000f28000c1e1900 */
[----:B------:R-:W4:Y:S04]  /*11c0*/  @P4 LDG.E R23, desc[UR12][R14.64+0x8] ;  /* 0x0000080c0e174981 */ /* 0x000f28000c1e1900 */
[----:B------:R-:W4:Y:S04]  /*11d0*/  @P1 LDG.E R26, desc[UR12][R12.64+0xc] ;  /* 0x00000c0c0c1a1981 */ /* 0x000f28000c1e1900 */
[----:B------:R-:W4:Y:S01]  /*11e0*/  @P1 LDG.E R25, desc[UR12][R14.64+0xc] ;  /* 0x00000c0c0e191981 */ /* 0x000f22000c1e1900 */
[----:B------:R-:W-:-:S02]  /*11f0*/  VIADD R27, R20, 0x4 ;  /* 0x00000004141b7836 */ /* 0x000fc40000000000 */
[C---:B0-----:R-:W-:Y:S02]  /*1200*/  VIADD R17, R20.reuse, 0x5 ;  /* 0x0000000514117836 */ /* 0x041fe40000000000 */
[----:B------:R-:W-:Y:S02]  /*1210*/  VIADD R11, R20, 0x6 ;  /* 0x00000006140b7836 */ /* 0x000fe40000000000 */
[----:B--2--5:R-:W-:Y:S01]  /*1220*/  @P3 FFMA R3, R16, R10, R3 ;  /* 0x0000000a10033223 */ /* 0x024fe20000000003 */
[----:B------:R-:W-:-:S04]  /*1230*/  ISETP.GE.AND P3, PT, R27, R8, PT ;  /* 0x000000081b00720c */ /* 0x000fc80003f66270 */
[----:B------:R-:W-:Y:S01]  /*1240*/  ISETP.GT.AND P3, PT, R27, -0x1, !P3 ;  /* 0xffffffff1b00780c */ /* 0x000fe20005f64270 */
[----:B---3--:R-:W-:Y:S01]  /*1250*/  @P2 FFMA R3, R22, R21, R3 ;  /* 0x0000001516032223 */ /* 0x008fe20000000003 */
[CC--:B------:R-:W-:Y:S02]  /*1260*/  ISETP.GE.AND P2, PT, R17.reuse, R8.reuse, PT ;  /* 0x000000081100720c */ /* 0x0c0fe40003f46270 */
[----:B------:R-:W-:Y:S02]  /*1270*/  PLOP3.LUT P3, PT, P0, P3, PT, 0x80, 0x8 ;  /* 0x000000000008781c */ /* 0x000fe40000767070 */
[----:B------:R-:W-:Y:S02]  /*1280*/  ISETP.GT.AND P2, PT, R17, -0x1, !P2 ;  /* 0xffffffff1100780c */ /* 0x000fe40005744270 */
[----:B------:R-:W-:Y:S01]  /*1290*/  IADD3 R17, PT, PT, R20, 0x7, RZ ;  /* 0x0000000714117810 */ /* 0x000fe20007ffe0ff */
[----:B----4-:R-:W-:Y:S01]  /*12a0*/  @P4 FFMA R3, R24, R23, R3 ;  /* 0x0000001718034223 */ /* 0x010fe20000000003 */
[----:B------:R-:W-:-:S02]  /*12b0*/  ISETP.GE.AND P4, PT, R11, R8, PT ;  /* 0x000000080b00720c */ /* 0x000fc40003f86270 */
[----:B------:R-:W-:Y:S02]  /*12c0*/  PLOP3.LUT P2, PT, P0, P2, PT, 0x80, 0x8 ;  /* 0x000000000008781c */ /* 0x000fe40000745070 */
[----:B------:R-:W-:Y:S01]  /*12d0*/  ISETP.GT.AND P4, PT, R11, -0x1, !P4 ;  /* 0xffffffff0b00780c */ /* 0x000fe20006784270 */
[----:B------:R-:W-:Y:S01]  /*12e0*/  @P1 FFMA R3, R26, R25, R3 ;  /* 0x000000191a031223 */ /* 0x000fe20000000003 */
[C---:B------:R-:W-:Y:S01]  /*12f0*/  ISETP.GE.AND P1, PT, R17.reuse, R8, PT ;  /* 0x000000081100720c */ /* 0x040fe20003f26270 */
[----:B------:R-:W2:Y:S01]  /*1300*/  @P3 LDG.E R10, desc[UR12][R12.64+0x10] ;  /* 0x0000100c0c0a3981 */ /* 0x000ea2000c1e1900 */
[----:B------:R-:W-:Y:S02]  /*1310*/  PLOP3.LUT P4, PT, P0, P4, PT, 0x80, 0x8 ;  /* 0x000000000008781c */ /* 0x000fe40000789070 */
[----:B------:R-:W-:Y:S01]  /*1320*/  ISETP.GT.AND P1, PT, R17, -0x1, !P1 ;  /* 0xffffffff1100780c */ /* 0x000fe20004f24270 */
[----:B------:R-:W2:Y:S03]  /*1330*/  @P3 LDG.E R11, desc[UR12][R14.64+0x10] ;  /* 0x0000100c0e0b3981 */ /* 0x000ea6000c1e1900 */
[----:B------:R-:W-:Y:S01]  /*1340*/  PLOP3.LUT P1, PT, P0, P1, PT, 0x80, 0x8 ;  /* 0x000000000008781c */ /* 0x000fe20000723070 */
[----:B------:R-:W3:Y:S04]  /*1350*/  @P2 LDG.E R16, desc[UR12][R12.64+0x14] ;  /* 0x0000140c0c102981 */ /* 0x000ee8000c1e1900 */
[----:B------:R-:W3:Y:S04]  /*1360*/  @P2 LDG.E R17, desc[UR12][R14.64+0x14] ;  /* 0x0000140c0e112981 */ /* 0x000ee8000c1e1900 */
[----:B------:R-:W4:Y:S04]  /*1370*/  @P4 LDG.E R20, desc[UR12][R12.64+0x18] ;  /* 0x0000180c0c144981 */ /* 0x000f28000c1e1900 */
[----:B------:R-:W4:Y:S04]  /*1380*/  @P4 LDG.E R21, desc[UR12][R14.64+0x18] ;  /* 0x0000180c0e154981 */ /* 0x000f28000c1e1900 */
[----:B------:R-:W4:Y:S04]  /*1390*/  @P1 LDG.E R22, desc[UR12][R12.64+0x1c] ;  /* 0x00001c0c0c161981 */ /* 0x000f28000c1e1900 */
[----:B------:R-:W4:Y:S01]  /*13a0*/  @P1 LDG.E R23, desc[UR12][R14.64+0x1c] ;  /* 0x00001c0c0e171981 */ /* 0x000f22000c1e1900 */
[----:B------:R-:W-:-:S04]  /*13b0*/  UIADD3 UR6, UPT, UPT, UR6, 0x8, URZ ;  /* 0x0000000806067890 */ /* 0x000fc8000fffe0ff */
[----:B------:R-:W-:Y:S01]  /*13c0*/  UISETP.NE.AND UP0, UPT, UR6, UR8, UPT ;  /* 0x000000080600728c */ /* 0x000fe2000bf05270 */
[----:B--2---:R-:W-:-:S04]  /*13d0*/  @P3 FFMA R3, R10, R11, R3 ;  /* 0x0000000b0a033223 */ /* 0x004fc80000000003 */
[----:B---3--:R-:W-:-:S04]  /*13e0*/  @P2 FFMA R3, R16, R17, R3 ;  /* 0x0000001110032223 */ /* 0x008fc80000000003 */
[----:B----4-:R-:W-:-:S04]  /*13f0*/  @P4 FFMA R3, R20, R21, R3 ;  /* 0x0000001514034223 */ /* 0x010fc80000000003 */
[----:B------:R-:W-:Y:S01]  /*1400*/  @P1 FFMA R3, R22, R23, R3 ;  /* 0x0000001716031223 */ /* 0x000fe20000000003 */
[----:B------:R-:W-:Y:S06]  /*1410*/  BRA.U UP0, `(.L_x_27) ;  /* 0xfffffff900c87547 */ /* 0x000fec000b83ffff */
[----:B------:R-:W-:-:S07]  /*1420*/  IMAD.U32 R20, RZ, RZ, UR8 ;  /* 0x00000008ff147e24 */ /* 0x000fce000f8e00ff */
.L_x_26:
[----:B------:R-:W-:-:S09]  /*1430*/  UISETP.NE.AND UP0, UPT, UR7, URZ, UPT ;  /* 0x000000ff0700728c */ /* 0x000fd2000bf05270 */
[----:B------:R-:W-:Y:S05]  /*1440*/  BRA.U !UP0, `(.L_x_28) ;  /* 0x0000000508a87547 */ /* 0x000fea000b800000 */
[----:B------:R-:W0:Y:S01]  /*1450*/  LDCU UR6, c[0x0][0x3b8] ;  /* 0x00007700ff0677ac */ /* 0x000e220008000800 */
[----:B------:R-:W-:Y:S01]  /*1460*/  SHF.R.S32.HI R22, RZ, 0x1f, R6 ;  /* 0x0000001fff167819 */ /* 0x000fe20000011406 */
[----:B------:R-:W-:-:S04]  /*1470*/  UIADD3 UR9, UPT, UPT, UR7, -0x1, URZ ;  /* 0xffffffff07097890 */ /* 0x000fc8000fffe0ff */
[----:B------:R-:W-:Y:S02]  /*1480*/  UISETP.GE.U32.AND UP0, UPT, UR9, 0x3, UPT ;  /* 0x000000030900788c */ /* 0x000fe4000bf06070 */
[----:B0-----:R-:W-:-:S07]  /*1490*/  ULOP3.LUT UP1, UR10, UR6, 0x3, URZ, 0xc0, !UPT ;  /* 0x00000003060a7892 */ /* 0x001fce000f82c0ff */
[----:B------:R-:W-:Y:S05]  /*14a0*/  BRA.U !UP0, `(.L_x_29) ;  /* 0x0000000108b47547 */ /* 0x000fea000b800000 */
[----:B------:R-:W0:Y:S01]  /*14b0*/  LDCU.128 UR16, c[0x0][0x380] ;  /* 0x00007000ff1077ac */ /* 0x000e220008000c00 */
[----:B------:R-:W-:Y:S01]  /*14c0*/  IMAD.IADD R21, R6, 0x1, R20 ;  /* 0x0000000106157824 */ /* 0x000fe200078e0214 */
[----:B------:R-:W1:Y:S01]  /*14d0*/  LDC.64 R12, c[0x0][0x388] ;  /* 0x0000e200ff0c7b82 */ /* 0x000e620000000a00 */
[----:B------:R-:W-:Y:S02]  /*14e0*/  SHF.R.S32.HI R17, RZ, 0x1f, R9 ;  /* 0x0000001fff117819 */ /* 0x000fe40000011409 */
[----:B------:R-:W-:Y:S01]  /*14f0*/  IADD3 R14, P2, P3, R9, R20, R6 ;  /* 0x00000014090e7210 */ /* 0x000fe20007b5e006 */
[C---:B------:R-:W-:Y:S01]  /*1500*/  VIADD R15, R21.reuse, 0x1 ;  /* 0x00000001150f7836 */ /* 0x040fe20000000000 */
[CC--:B------:R-:W-:Y:S01]  /*1510*/  ISETP.GE.AND P1, PT, R21.reuse, R8.reuse, PT ;  /* 0x000000081500720c */ /* 0x0c0fe20003f26270 */
[----:B------:R-:W-:Y:S01]  /*1520*/  VIADD R23, R21, 0x2 ;  /* 0x0000000215177836 */ /* 0x000fe20000000000 */
[----:B------:R-:W-:Y:S01]  /*1530*/  IADD3.X R17, PT, PT, R17, RZ, R22, P2, P3 ;  /* 0x000000ff11117210 */ /* 0x000fe200017e6416 */
[----:B------:R-:W2:Y:S01]  /*1540*/  LDC.64 R10, c[0x0][0x380] ;  /* 0x0000e000ff0a7b82 */ /* 0x000ea20000000a00 */
[C---:B------:R-:W-:Y:S01]  /*1550*/  ISETP.GT.AND P1, PT, R21.reuse, -0x1, !P1 ;  /* 0xffffffff1500780c */ /* 0x040fe20004f24270 */
[----:B------:R-:W-:Y:S01]  /*1560*/  VIADD R25, R21, 0x3 ;  /* 0x0000000315197836 */ /* 0x000fe20000000000 */
[----:B------:R-:W-:-:S02]  /*1570*/  ISETP.GE.AND P2, PT, R15, R8, PT ;  /* 0x000000080f00720c */ /* 0x000fc40003f46270 */
[----:B------:R-:W-:Y:S02]  /*1580*/  PLOP3.LUT P1, PT, P0, P1, PT, 0x80, 0x8 ;  /* 0x000000000008781c */ /* 0x000fe40000723070 */
[----:B------:R-:W-:Y:S02]  /*1590*/  IADD3 R24, P3, PT, R19, R20, RZ ;  /* 0x0000001413187210 */ /* 0x000fe40007f7e0ff */
[C---:B0-----:R-:W-:Y:S02]  /*15a0*/  LEA R16, P4, R14.reuse, UR16, 0x2 ;  /* 0x000000100e107c11 */ /* 0x041fe4000f8810ff */
[----:B------:R-:W-:Y:S02]  /*15b0*/  ISETP.GT.AND P2, PT, R15, -0x1, !P2 ;  /* 0xffffffff0f00780c */ /* 0x000fe40005744270 */
[----:B------:R-:W-:Y:S02]  /*15c0*/  LEA.HI.X.SX32 R15, R19, RZ, 0x1, P3 ;  /* 0x000000ff130f7211 */ /* 0x000fe400018f0eff */
[----:B------:R-:W-:-:S02]  /*15d0*/  LEA.HI.X R17, R14, UR17, R17, 0x2, P4 ;  /* 0x000000110e117c11 */ /* 0x000fc4000a0f1411 */
[-C--:B------:R-:W-:Y:S01]  /*15e0*/  ISETP.GE.AND P3, PT, R23, R8.reuse, PT ;  /* 0x000000081700720c */ /* 0x080fe20003f66270 */
[----:B------:R-:W-:Y:S01]  /*15f0*/  @P1 IMAD.IADD R21, R9, 0x1, R21 ;  /* 0x0000000109151824 */ /* 0x000fe200078e0215 */
[C---:B------:R-:W-:Y:S02]  /*1600*/  LEA R14, P4, R24.reuse, UR18, 0x2 ;  /* 0x00000012180e7c11 */ /* 0x040fe4000f8810ff */
[----:B------:R-:W-:Y:S01]  /*1610*/  ISETP.GT.AND P3, PT, R23, -0x1, !P3 ;  /* 0xffffffff1700780c */ /* 0x000fe20005f64270 */
[----:B------:R-:W-:Y:S01]  /*1620*/  @P1 IMAD.IADD R23, R19, 0x1, R20 ;  /* 0x0000000113171824 */ /* 0x000fe200078e0214 */
[----:B------:R-:W-:Y:S01]  /*1630*/  LEA.HI.X R15, R24, UR19, R15, 0x2, P4 ;  /* 0x00000013180f7c11 */ /* 0x000fe2000a0f140f */
[----:B--2---:R-:W-:Y:S01]  /*1640*/  @P1 IMAD.WIDE R10, R21, 0x4, R10 ;  /* 0x00000004150a1825 */ /* 0x004fe200078e020a */
[----:B------:R-:W-:Y:S02]  /*1650*/  ISETP.GE.AND P4, PT, R25, R8, PT ;  /* 0x000000081900720c */ /* 0x000fe40003f86270 */
[----:B------:R-:W-:Y:S01]  /*1660*/  PLOP3.LUT P2, PT, P0, P2, PT, 0x80, 0x8 ;  /* 0x000000000008781c */ /* 0x000fe20000745070 */
[----:B-1----:R-:W-:Y:S01]  /*1670*/  @P1 IMAD.WIDE R12, R23, 0x4, R12 ;  /* 0x00000004170c1825 */ /* 0x002fe200078e020c */
[----:B------:R-:W-:Y:S01]  /*1680*/  ISETP.GT.AND P4, PT, R25, -0x1, !P4 ;  /* 0xffffffff1900780c */ /* 0x000fe20006784270 */
[----:B------:R-:W2:Y:S01]  /*1690*/  @P1 LDG.E R10, desc[UR12][R10.64] ;  /* 0x0000000c0a0a1981 */ /* 0x000ea2000c1e1900 */
[----:B------:R-:W-:-:S02]  /*16a0*/  PLOP3.LUT P3, PT, P0, P3, PT, 0x80, 0x8 ;  /* 0x000000000008781c */ /* 0x000fc40000767070 */
[----:B------:R-:W-:Y:S01]  /*16b0*/  PLOP3.LUT P4, PT, P0, P4, PT, 0x80, 0x8 ;  /* 0x000000000008781c */ /* 0x000fe20000789070 */
[----:B------:R-:W2:Y:S06]  /*16c0*/  @P1 LDG.E R12, desc[UR12][R12.64] ;  /* 0x0000000c0c0c1981 */ /* 0x000eac000c1e1900 */
[----:B------:R-:W3:Y:S04]  /*16d0*/  @P2 LDG.E R24, desc[UR12][R16.64+0x4] ;  /* 0x0000040c10182981 */ /* 0x000ee8000c1e1900 */
[----:B------:R-:W3:Y:S04]  /*16e0*/  @P2 LDG.E R21, desc[UR12][R14.64+0x4] ;  /* 0x0000040c0e152981 */ /* 0x000ee8000c1e1900 */
[----:B------:R-:W4:Y:S04]  /*16f0*/  @P3 LDG.E R26, desc[UR12][R16.64+0x8] ;  /* 0x0000080c101a3981 */ /* 0x000f28000c1e1900 */
[----:B------:R-:W4:Y:S04]  /*1700*/  @P3 LDG.E R23, desc[UR12][R14.64+0x8] ;  /* 0x0000080c0e173981 */ /* 0x000f28000c1e1900 */
[----:B------:R-:W4:Y:S04]  /*1710*/  @P4 LDG.E R28, desc[UR12][R16.64+0xc] ;  /* 0x00000c0c101c4981 */ /* 0x000f28000c1e1900 */
[----:B------:R-:W4:Y:S01]  /*1720*/  @P4 LDG.E R25, desc[UR12][R14.64+0xc] ;  /* 0x00000c0c0e194981 */ /* 0x000f22000c1e1900 */
[----:B------:R-:W-:-:S02]  /*1730*/  VIADD R20, R20, 0x4 ;  /* 0x0000000414147836 */ /* 0x000fc40000000000 */
[----:B--2--5:R-:W-:-:S04]  /*1740*/  @P1 FFMA R3, R10, R12, R3 ;  /* 0x0000000c0a031223 */ /* 0x024fc80000000003 */
[----:B---3--:R-:W-:-:S04]  /*1750*/  @P2 FFMA R3, R24, R21, R3 ;  /* 0x0000001518032223 */ /* 0x008fc80000000003 */
[----:B----4-:R-:W-:-:S04]  /*1760*/  @P3 FFMA R3, R26, R23, R3 ;  /* 0x000000171a033223 */ /* 0x010fc80000000003 */
[----:B------:R-:W-:-:S07]  /*1770*/  @P4 FFMA R3, R28, R25, R3 ;  /* 0x000000191c034223 */ /* 0x000fce0000000003 */
.L_x_29:
[----:B------:R-:W-:Y:S05]  /*1780*/  BRA.U !UP1, `(.L_x_28) ;  /* 0x0000000109d87547 */ /* 0x000fea000b800000 */
[----:B------:R-:W-:Y:S02]  /*1790*/  UISETP.NE.AND UP0, UPT, UR10, 0x1, UPT ;  /* 0x000000010a00788c */ /* 0x000fe4000bf05270 */
[----:B------:R-:W-:-:S04]  /*17a0*/  ULOP3.LUT UR6, UR6, 0x1, URZ, 0xc0, !UPT ;  /* 0x0000000106067892 */ /* 0x000fc8000f8ec0ff */
[----:B------:R-:W-:-:S03]  /*17b0*/  UISETP.NE.U32.AND UP1, UPT, UR6, 0x1, UPT ;  /* 0x000000010600788c */ /* 0x000fc6000bf25070 */
[----:B------:R-:W-:Y:S08]  /*17c0*/  BRA.U !UP0, `(.L_x_30) ;  /* 0x0000000108847547 */ /* 0x000ff0000b800000 */
[----:B------:R-:W-:Y:S01]  /*17d0*/  IADD3 R25, PT, PT, R6, R20, RZ ;  /* 0x0000001406197210 */ /* 0x000fe20007ffe0ff */
[----:B------:R-:W0:Y:S03]  /*17e0*/  LDC.64 R16, c[0x0][0x388] ;  /* 0x0000e200ff107b82 */ /* 0x000e260000000a00 */
[C---:B------:R-:W-:Y:S01]  /*17f0*/  ISETP.GE.AND P1, PT, R25.reuse, R8, PT ;  /* 0x000000081900720c */ /* 0x040fe20003f26270 */
[----:B------:R-:W-:-:S03]  /*1800*/  VIADD R11, R25, 0x1 ;  /* 0x00000001190b7836 */ /* 0x000fc60000000000 */
[----:B------:R-:W-:Y:S01]  /*1810*/  ISETP.GT.AND P1, PT, R25, -0x1, !P1 ;  /* 0xffffffff1900780c */ /* 0x000fe20004f24270 */
[----:B------:R-:W1:Y:S01]  /*1820*/  LDC.64 R14, c[0x0][0x380] ;  /* 0x0000e000ff0e7b82 */ /* 0x000e620000000a00 */
[C---:B------:R-:W-:Y:S02]  /*1830*/  ISETP.GE.AND P2, PT, R11.reuse, R8, PT ;  /* 0x000000080b00720c */ /* 0x040fe40003f46270 */
[----:B------:R-:W-:Y:S02]  /*1840*/  PLOP3.LUT P1, PT, P0, P1, PT, 0x80, 0x8 ;  /* 0x000000000008781c */ /* 0x000fe40000723070 */
[----:B------:R-:W-:-:S03]  /*1850*/  ISETP.GT.AND P2, PT, R11, -0x1, !P2 ;  /* 0xffffffff0b00780c */ /* 0x000fc60005744270 */
[----:B------:R-:W2:Y:S01]  /*1860*/  LDC.64 R10, c[0x0][0x388] ;  /* 0x0000e200ff0a7b82 */ /* 0x000ea20000000a00 */
[----:B------:R-:W-:-:S07]  /*1870*/  PLOP3.LUT P2, PT, P0, P2, PT, 0x80, 0x8 ;  /* 0x000000000008781c */ /* 0x000fce0000745070 */
[----:B------:R-:W3:Y:S01]  /*1880*/  LDC.64 R12, c[0x0][0x380] ;  /* 0x0000e000ff0c7b82 */ /* 0x000ee20000000a00 */
[----:B------:R-:W-:Y:S02]  /*1890*/  @P1 IMAD.IADD R23, R19, 0x1, R20 ;  /* 0x0000000113171824 */ /* 0x000fe400078e0214 */
[----:B------:R-:W-:Y:S02]  /*18a0*/  @P1 IMAD.IADD R25, R9, 0x1, R25 ;  /* 0x0000000109191824 */ /* 0x000fe400078e0219 */
[----:B0-----:R-:W-:Y:S01]  /*18b0*/  @P1 IMAD.WIDE R16, R23, 0x4, R16 ;  /* 0x0000000417101825 */ /* 0x001fe200078e0210 */
[----:B------:R-:W-:Y:S02]  /*18c0*/  @P2 SHF.R.S32.HI R27, RZ, 0x1f, R9 ;  /* 0x0000001fff1b2819 */ /* 0x000fe40000011409 */
[----:B------:R-:W-:Y:S01]  /*18d0*/  @P2 SHF.R.S32.HI R24, RZ, 0x1f, R20 ;  /* 0x0000001fff182819 */ /* 0x000fe20000011414 */
[----:B-1----:R-:W-:Y:S01]  /*18e0*/  @P1 IMAD.WIDE R14, R25, 0x4, R14 ;  /* 0x00000004190e1825 */ /* 0x002fe200078e020e */
[----:B------:R-:W-:Y:S01]  /*18f0*/  @P2 IADD3 R21, P3, P4, R9, R20, R6 ;  /* 0x0000001409152210 */ /* 0x000fe20007c7e006 */
[----:B------:R-:W4:Y:S03]  /*1900*/  @P1 LDG.E R16, desc[UR12][R16.64] ;  /* 0x0000000c10101981 */ /* 0x000f26000c1e1900 */
[----:B------:R-:W-:Y:S01]  /*1910*/  @P2 IADD3.X R22, PT, PT, R27, R24, R22, P3, P4 ;  /* 0x000000181b162210 */ /* 0x000fe20001fe8416 */
[----:B------:R-:W4:Y:S01]  /*1920*/  @P1 LDG.E R14, desc[UR12][R14.64] ;  /* 0x0000000c0e0e1981 */ /* 0x000f22000c1e1900 */
[----:B------:R-:W-:-:S04]  /*1930*/  @P2 IADD3 R23, P3, PT, R19, R20, RZ ;  /* 0x0000001413172210 */ /* 0x000fc80007f7e0ff */
[----:B------:R-:W-:Y:S02]  /*1940*/  @P2 LEA.HI.X.SX32 R24, R19, R24, 0x1, P3 ;  /* 0x0000001813182211 */ /* 0x000fe400018f0eff */
[----:B--2---:R-:W-:Y:S02]  /*1950*/  @P2 LEA R10, P4, R23, R10, 0x2 ;  /* 0x0000000a170a2211 */ /* 0x004fe400078810ff */
[----:B---3--:R-:W-:Y:S02]  /*1960*/  @P2 LEA R12, P3, R21, R12, 0x2 ;  /* 0x0000000c150c2211 */ /* 0x008fe400078610ff */
[----:B------:R-:W-:Y:S02]  /*1970*/  @P2 LEA.HI.X R11, R23, R11, R24, 0x2, P4 ;  /* 0x0000000b170b2211 */ /* 0x000fe400020f1418 */
[----:B------:R-:W-:-:S03]  /*1980*/  @P2 LEA.HI.X R13, R21, R13, R22, 0x2, P3 ;  /* 0x0000000d150d2211 */ /* 0x000fc600018f1416 */
[----:B------:R-:W2:Y:S04]  /*1990*/  @P2 LDG.E R10, desc[UR12][R10.64+0x4] ;  /* 0x0000040c0a0a2981 */ /* 0x000ea8000c1e1900 */
[----:B------:R-:W2:Y:S01]  /*19a0*/  @P2 LDG.E R12, desc[UR12][R12.64+0x4] ;  /* 0x0000040c0c0c2981 */ /* 0x000ea2000c1e1900 */
[----:B------:R-:W-:Y:S02]  /*19b0*/  VIADD R20, R20, 0x2 ;  /* 0x0000000214147836 */ /* 0x000fe40000000000 */
[----:B----45:R-:W-:-:S04]  /*19c0*/  @P1 FFMA R3, R16, R14, R3 ;  /* 0x0000000e10031223 */ /* 0x030fc80000000003 */
[----:B--2---:R-:W-:-:S07]  /*19d0*/  @P2 FFMA R3, R12, R10, R3 ;  /* 0x0000000a0c032223 */ /* 0x004fce0000000003 */
.L_x_30:
[----:B------:R-:W-:Y:S05]  /*19e0*/  BRA.U UP1, `(.L_x_28) ;  /* 0x0000000101407547 */ /* 0x000fea000b800000 */
[----:B------:R-:W-:Y:S01]  /*19f0*/  IMAD.IADD R14, R6, 0x1, R20 ;  /* 0x00000001060e7824 */ /* 0x000fe200078e0214 */
[----:B------:R-:W-:Y:S04]  /*1a00*/  BSSY.RECONVERGENT B0, `(.L_x_28) ;  /* 0x000000e000007945 */ /* 0x000fe80003800200 */
[----:B------:R-:W-:-:S04]  /*1a10*/  ISETP.GE.AND P1, PT, R14, R8, PT ;  /* 0x000000080e00720c */ /* 0x000fc80003f26270 */
[----:B------:R-:W-:-:S04]  /*1a20*/  ISETP.GT.AND P1, PT, R14, -0x1, !P1 ;  /* 0xffffffff0e00780c */ /* 0x000fc80004f24270 */
[----:B------:R-:W-:-:S13]  /*1a30*/  PLOP3.LUT P1, PT, P0, P1, PT, 0x80, 0x8 ;  /* 0x000000000008781c */ /* 0x000fda0000723070 */
[----:B------:R-:W-:Y:S05]  /*1a40*/  @!P1 BRA `(.L_x_31) ;  /* 0x0000000000249947 */ /* 0x000fea0003800000 */
[----:B------:R-:W0:Y:S01]  /*1a50*/  LDC.64 R12, c[0x0][0x380] ;  /* 0x0000e000ff0c7b82 */ /* 0x000e220000000a00 */
[----:B------:R-:W-:Y:S02]  /*1a60*/  IMAD.IADD R9, R9, 0x1, R14 ;  /* 0x0000000109097824 */ /* 0x000fe400078e020e */
[----:B------:R-:W-:-:S05]  /*1a70*/  IMAD.IADD R19, R19, 0x1, R20 ;  /* 0x0000000113137824 */ /* 0x000fca00078e0214 */
[----:B------:R-:W1:Y:S01]  /*1a80*/  LDC.64 R10, c[0x0][0x388] ;  /* 0x0000e200ff0a7b82 */ /* 0x000e620000000a00 */
[----:B0-----:R-:W-:-:S06]  /*1a90*/  IMAD.WIDE R12, R9, 0x4, R12 ;  /* 0x00000004090c7825 */ /* 0x001fcc00078e020c */
[----:B------:R-:W2:Y:S01]  /*1aa0*/  LDG.E R12, desc[UR12][R12.64] ;  /* 0x0000000c0c0c7981 */ /* 0x000ea2000c1e1900 */
[----:B-1----:R-:W-:-:S06]  /*1ab0*/  IMAD.WIDE R10, R19, 0x4, R10 ;  /* 0x00000004130a7825 */ /* 0x002fcc00078e020a */
[----:B------:R-:W2:Y:S02]  /*1ac0*/  LDG.E R10, desc[UR12][R10.64] ;  /* 0x0000000c0a0a7981 */ /* 0x000ea4000c1e1900 */
[----:B--2--5:R-:W-:-:S07]  /*1ad0*/  FFMA R3, R12, R10, R3 ;  /* 0x0000000a0c037223 */ /* 0x024fce0000000003 */
.L_x_31:
[----:B------:R-:W-:Y:S05]  /*1ae0*/  BSYNC.RECONVERGENT B0 ;  /* 0x0000000000007941 */ /* 0x000fea0003800200 */
.L_x_28:
[----:B------:R-:W-:Y:S05]  /*1af0*/  @P6 BRA `(.L_x_32) ;  /* 0xfffffff000c86947 */ /* 0x000fea000383ffff */
[----:B------:R-:W-:Y:S05]  /*1b00*/  @P5 BRA `(.L_x_33) ;  /* 0xfffffff000ac5947 */ /* 0x000fea000383ffff */
.L_x_25:
[----:B------:R-:W0:Y:S02]  /*1b10*/  LDC.64 R4, c[0x0][0x398] ;  /* 0x0000e600ff047b82 */ /* 0x000e240000000a00 */
[----:B0-----:R-:W-:-:S05]  /*1b20*/  IMAD.WIDE R4, R0, 0x4, R4 ;  /* 0x0000000400047825 */ /* 0x001fca00078e0204 */
[----:B-----5:R-:W-:Y:S01]  /*1b30*/  STG.E desc[UR12][R4.64], R3 ;  /* 0x0000000304007986 */ /* 0x020fe2000c10190c */
[----:B------:R-:W-:Y:S05]  /*1b40*/  EXIT ;  /* 0x000000000000794d */ /* 0x000fea0003800000 */
.L_x_34:
        /* <DEDUP_REMOVED lines=11> */
.L_x_38:


//--------------------- .nv.shared._Z16depthwise_conv2dPKfS0_Pfiiiiiii --------------------------
	.section	.nv.shared._Z16depthwise_conv2dPKfS0_Pfiiiiiii,"aw",@nobits
	.sectionflags	@""
	.align	16
	.zero		1024


//--------------------- .nv.shared.reserved.0     --------------------------
	.section	.nv.shared.reserved.0,"aw",@nobits
	.weak		__nv_reservedSMEM_offset_0_alias
	.size		__nv_reservedSMEM_offset_0_alias, 0, 64
	.other		__nv_reservedSMEM_offset_0_alias,@"STO_CUDA_RESERVED_SHARED STV_DEFAULT"
__nv_reservedSMEM_offset_0_alias:
	.zero		0
	.zero		64


//--------------------- .nv.shared._Z28winograd_f23_transform_inputPKfPfiiii --------------------------
	.section	.nv.shared._Z28winograd_f23_transform_inputPKfPfiiii,"aw",@nobits
	.sectionflags	@""
	.align	16
	.zero		1024


//--------------------- .nv.shared._Z12conv2d_tiledPKfS0_S0_Pfiiiiiiii --------------------------
	.section	.nv.shared._Z12conv2d_tiledPKfS0_S0_Pfiiiiiiii,"aw",@nobits
	.sectionflags	@""
	.align	16
	.zero		1024


//--------------------- .nv.shared._Z14conv2d_forwardPKfS0_S0_Pfiiiiiiiiiii --------------------------
	.section	.nv.shared._Z14conv2d_forwardPKfS0_S0_Pfiiiiiiiiiii,"aw",@nobits
	.sectionflags	@""
	.align	16
	.zero		1024


//--------------------- .nv.constant0._Z16depthwise_conv2dPKfS0_Pfiiiiiii --------------------------
	.section	.nv.constant0._Z16depthwise_conv2dPKfS0_Pfiiiiiii,"a",@progbits
	.sectionflags	@""
	.align	4
.nv.constant0._Z16depthwise_conv2dPKfS0_Pfiiiiiii:
	.zero		948


//--------------------- .nv.constant0._Z28winograd_f23_transform_inputPKfPfiiii --------------------------
	.section	.nv.constant0._Z28winograd_f23_transform_inputPKfPfiiii,"a",@progbits
	.sectionflags	@""
	.align	4
.nv.constant0._Z28winograd_f23_transform_inputPKfPfiiii:
	.zero		928


//--------------------- .nv.constant0._Z12conv2d_tiledPKfS0_S0_Pfiiiiiiii --------------------------
	.section	.nv.constant0._Z12conv2d_tiledPKfS0_S0_Pfiiiiiiii,"a",@progbits
	.sectionflags	@""
	.align	4
.nv.constant0._Z12conv2d_tiledPKfS0_S0_Pfiiiiiiii:
	.zero		960


//--------------------- .nv.constant0._Z14conv2d_forwardPKfS0_S0_Pfiiiiiiiiiii --------------------------
	.section	.nv.constant0._Z14conv2d_forwardPKfS0_S0_Pfiiiiiiiiiii,"a",@progbits
	.sectionflags	@""
	.align	4
.nv.constant0._Z14conv2d_forwardPKfS0_S0_Pfiiiiiiiiiii:
	.zero		972


//--------------------- SYMBOLS --------------------------

	.type		.nv.reservedSmem.offset0,@object
	.size		.nv.reservedSmem.offset0,0x4
	.type		.nv.reservedSmem.cap,@object
	.size		.nv.reservedSmem.cap,0x4
